//
// Generated by NVIDIA NVVM Compiler
//
// Compiler Build ID: CL-36424714
// Cuda compilation tools, release 13.0, V13.0.88
// Based on NVVM 20.0.0
//

.version 9.0
.target sm_100
.address_size 64

	// .globl	_Z20reduceArrayOutputMapPdS_ii

.visible .entry _Z20reduceArrayOutputMapPdS_ii(
	.param .u64 .ptr .align 1 _Z20reduceArrayOutputMapPdS_ii_param_0,
	.param .u64 .ptr .align 1 _Z20reduceArrayOutputMapPdS_ii_param_1,
	.param .u32 _Z20reduceArrayOutputMapPdS_ii_param_2,
	.param .u32 _Z20reduceArrayOutputMapPdS_ii_param_3
)
{
	.reg .pred 	%p<10>;
	.reg .b32 	%r<93>;
	.reg .b64 	%rd<65>;
	.reg .b64 	%fd<85>;

	ld.param.u64 	%rd3, [_Z20reduceArrayOutputMapPdS_ii_param_0];
	ld.param.u64 	%rd2, [_Z20reduceArrayOutputMapPdS_ii_param_1];
	ld.param.u32 	%r24, [_Z20reduceArrayOutputMapPdS_ii_param_2];
	ld.param.u32 	%r25, [_Z20reduceArrayOutputMapPdS_ii_param_3];
	cvta.to.global.u64 	%rd1, %rd3;
	mov.u32 	%r26, %ctaid.x;
	mov.u32 	%r27, %ntid.x;
	mov.u32 	%r28, %tid.x;
	mad.lo.s32 	%r1, %r26, %r27, %r28;
	mul.lo.s32 	%r2, %r25, %r1;
	setp.lt.s32 	%p1, %r25, 1;
	mov.f64 	%fd84, 0d0000000000000000;
	@%p1 bra 	$L__BB0_13;
	and.b32  	%r3, %r25, 15;
	setp.lt.u32 	%p2, %r25, 16;
	mov.f64 	%fd84, 0d0000000000000000;
	mov.b32 	%r89, 0;
	@%p2 bra 	$L__BB0_4;
	and.b32  	%r89, %r25, 2147483632;
	neg.s32 	%r87, %r89;
	add.s32 	%r86, %r2, 7;
	mov.f64 	%fd84, 0d0000000000000000;
$L__BB0_3:
	.pragma "nounroll";
	add.s32 	%r30, %r86, -7;
	rem.s32 	%r31, %r30, %r24;
	mul.wide.s32 	%rd4, %r31, 8;
	add.s64 	%rd5, %rd1, %rd4;
	ld.global.f64 	%fd18, [%rd5];
	add.f64 	%fd19, %fd84, %fd18;
	add.s32 	%r32, %r86, -6;
	rem.s32 	%r33, %r32, %r24;
	mul.wide.s32 	%rd6, %r33, 8;
	add.s64 	%rd7, %rd1, %rd6;
	ld.global.f64 	%fd20, [%rd7];
	add.f64 	%fd21, %fd19, %fd20;
	add.s32 	%r34, %r86, -5;
	rem.s32 	%r35, %r34, %r24;
	mul.wide.s32 	%rd8, %r35, 8;
	add.s64 	%rd9, %rd1, %rd8;
	ld.global.f64 	%fd22, [%rd9];
	add.f64 	%fd23, %fd21, %fd22;
	add.s32 	%r36, %r86, -4;
	rem.s32 	%r37, %r36, %r24;
	mul.wide.s32 	%rd10, %r37, 8;
	add.s64 	%rd11, %rd1, %rd10;
	ld.global.f64 	%fd24, [%rd11];
	add.f64 	%fd25, %fd23, %fd24;
	add.s32 	%r38, %r86, -3;
	rem.s32 	%r39, %r38, %r24;
	mul.wide.s32 	%rd12, %r39, 8;
	add.s64 	%rd13, %rd1, %rd12;
	ld.global.f64 	%fd26, [%rd13];
	add.f64 	%fd27, %fd25, %fd26;
	add.s32 	%r40, %r86, -2;
	rem.s32 	%r41, %r40, %r24;
	mul.wide.s32 	%rd14, %r41, 8;
	add.s64 	%rd15, %rd1, %rd14;
	ld.global.f64 	%fd28, [%rd15];
	add.f64 	%fd29, %fd27, %fd28;
	add.s32 	%r42, %r86, -1;
	rem.s32 	%r43, %r42, %r24;
	mul.wide.s32 	%rd16, %r43, 8;
	add.s64 	%rd17, %rd1, %rd16;
	ld.global.f64 	%fd30, [%rd17];
	add.f64 	%fd31, %fd29, %fd30;
	add.s32 	%r44, %r86, 8;
	rem.s32 	%r45, %r86, %r24;
	mul.wide.s32 	%rd18, %r45, 8;
	add.s64 	%rd19, %rd1, %rd18;
	ld.global.f64 	%fd32, [%rd19];
	add.f64 	%fd33, %fd31, %fd32;
	add.s32 	%r46, %r86, 1;
	rem.s32 	%r47, %r46, %r24;
	mul.wide.s32 	%rd20, %r47, 8;
	add.s64 	%rd21, %rd1, %rd20;
	ld.global.f64 	%fd34, [%rd21];
	add.f64 	%fd35, %fd33, %fd34;
	add.s32 	%r48, %r86, 2;
	rem.s32 	%r49, %r48, %r24;
	mul.wide.s32 	%rd22, %r49, 8;
	add.s64 	%rd23, %rd1, %rd22;
	ld.global.f64 	%fd36, [%rd23];
	add.f64 	%fd37, %fd35, %fd36;
	add.s32 	%r50, %r86, 3;
	rem.s32 	%r51, %r50, %r24;
	mul.wide.s32 	%rd24, %r51, 8;
	add.s64 	%rd25, %rd1, %rd24;
	ld.global.f64 	%fd38, [%rd25];
	add.f64 	%fd39, %fd37, %fd38;
	add.s32 	%r52, %r86, 4;
	rem.s32 	%r53, %r52, %r24;
	mul.wide.s32 	%rd26, %r53, 8;
	add.s64 	%rd27, %rd1, %rd26;
	ld.global.f64 	%fd40, [%rd27];
	add.f64 	%fd41, %fd39, %fd40;
	add.s32 	%r54, %r86, 5;
	rem.s32 	%r55, %r54, %r24;
	mul.wide.s32 	%rd28, %r55, 8;
	add.s64 	%rd29, %rd1, %rd28;
	ld.global.f64 	%fd42, [%rd29];
	add.f64 	%fd43, %fd41, %fd42;
	add.s32 	%r56, %r86, 6;
	rem.s32 	%r57, %r56, %r24;
	mul.wide.s32 	%rd30, %r57, 8;
	add.s64 	%rd31, %rd1, %rd30;
	ld.global.f64 	%fd44, [%rd31];
	add.f64 	%fd45, %fd43, %fd44;
	add.s32 	%r58, %r86, 7;
	rem.s32 	%r59, %r58, %r24;
	mul.wide.s32 	%rd32, %r59, 8;
	add.s64 	%rd33, %rd1, %rd32;
	ld.global.f64 	%fd46, [%rd33];
	add.f64 	%fd47, %fd45, %fd46;
	rem.s32 	%r60, %r44, %r24;
	mul.wide.s32 	%rd34, %r60, 8;
	add.s64 	%rd35, %rd1, %rd34;
	ld.global.f64 	%fd48, [%rd35];
	add.f64 	%fd84, %fd47, %fd48;
	add.s32 	%r87, %r87, 16;
	add.s32 	%r86, %r86, 16;
	setp.ne.s32 	%p3, %r87, 0;
	@%p3 bra 	$L__BB0_3;
$L__BB0_4:
	setp.eq.s32 	%p4, %r3, 0;
	@%p4 bra 	$L__BB0_13;
	and.b32  	%r12, %r25, 7;
	setp.lt.u32 	%p5, %r3, 8;
	@%p5 bra 	$L__BB0_7;
	add.s32 	%r61, %r89, %r2;
	rem.s32 	%r62, %r61, %r24;
	mul.wide.s32 	%rd36, %r62, 8;
	add.s64 	%rd37, %rd1, %rd36;
	ld.global.f64 	%fd50, [%rd37];
	add.f64 	%fd51, %fd84, %fd50;
	add.s32 	%r63, %r61, 1;
	rem.s32 	%r64, %r63, %r24;
	mul.wide.s32 	%rd38, %r64, 8;
	add.s64 	%rd39, %rd1, %rd38;
	ld.global.f64 	%fd52, [%rd39];
	add.f64 	%fd53, %fd51, %fd52;
	add.s32 	%r65, %r61, 2;
	rem.s32 	%r66, %r65, %r24;
	mul.wide.s32 	%rd40, %r66, 8;
	add.s64 	%rd41, %rd1, %rd40;
	ld.global.f64 	%fd54, [%rd41];
	add.f64 	%fd55, %fd53, %fd54;
	add.s32 	%r67, %r61, 3;
	rem.s32 	%r68, %r67, %r24;
	mul.wide.s32 	%rd42, %r68, 8;
	add.s64 	%rd43, %rd1, %rd42;
	ld.global.f64 	%fd56, [%rd43];
	add.f64 	%fd57, %fd55, %fd56;
	add.s32 	%r69, %r61, 4;
	rem.s32 	%r70, %r69, %r24;
	mul.wide.s32 	%rd44, %r70, 8;
	add.s64 	%rd45, %rd1, %rd44;
	ld.global.f64 	%fd58, [%rd45];
	add.f64 	%fd59, %fd57, %fd58;
	add.s32 	%r71, %r61, 5;
	rem.s32 	%r72, %r71, %r24;
	mul.wide.s32 	%rd46, %r72, 8;
	add.s64 	%rd47, %rd1, %rd46;
	ld.global.f64 	%fd60, [%rd47];
	add.f64 	%fd61, %fd59, %fd60;
	add.s32 	%r73, %r61, 6;
	rem.s32 	%r74, %r73, %r24;
	mul.wide.s32 	%rd48, %r74, 8;
	add.s64 	%rd49, %rd1, %rd48;
	ld.global.f64 	%fd62, [%rd49];
	add.f64 	%fd63, %fd61, %fd62;
	add.s32 	%r75, %r61, 7;
	rem.s32 	%r76, %r75, %r24;
	mul.wide.s32 	%rd50, %r76, 8;
	add.s64 	%rd51, %rd1, %rd50;
	ld.global.f64 	%fd64, [%rd51];
	add.f64 	%fd84, %fd63, %fd64;
	add.s32 	%r89, %r89, 8;
$L__BB0_7:
	setp.eq.s32 	%p6, %r12, 0;
	@%p6 bra 	$L__BB0_13;
	and.b32  	%r15, %r25, 3;
	setp.lt.u32 	%p7, %r12, 4;
	@%p7 bra 	$L__BB0_10;
	add.s32 	%r77, %r89, %r2;
	rem.s32 	%r78, %r77, %r24;
	mul.wide.s32 	%rd52, %r78, 8;
	add.s64 	%rd53, %rd1, %rd52;
	ld.global.f64 	%fd66, [%rd53];
	add.f64 	%fd67, %fd84, %fd66;
	add.s32 	%r79, %r77, 1;
	rem.s32 	%r80, %r79, %r24;
	mul.wide.s32 	%rd54, %r80, 8;
	add.s64 	%rd55, %rd1, %rd54;
	ld.global.f64 	%fd68, [%rd55];
	add.f64 	%fd69, %fd67, %fd68;
	add.s32 	%r81, %r77, 2;
	rem.s32 	%r82, %r81, %r24;
	mul.wide.s32 	%rd56, %r82, 8;
	add.s64 	%rd57, %rd1, %rd56;
	ld.global.f64 	%fd70, [%rd57];
	add.f64 	%fd71, %fd69, %fd70;
	add.s32 	%r83, %r77, 3;
	rem.s32 	%r84, %r83, %r24;
	mul.wide.s32 	%rd58, %r84, 8;
	add.s64 	%rd59, %rd1, %rd58;
	ld.global.f64 	%fd72, [%rd59];
	add.f64 	%fd84, %fd71, %fd72;
	add.s32 	%r89, %r89, 4;
$L__BB0_10:
	setp.eq.s32 	%p8, %r15, 0;
	@%p8 bra 	$L__BB0_13;
	add.s32 	%r92, %r89, %r2;
	neg.s32 	%r91, %r15;
$L__BB0_12:
	.pragma "nounroll";
	rem.s32 	%r85, %r92, %r24;
	mul.wide.s32 	%rd60, %r85, 8;
	add.s64 	%rd61, %rd1, %rd60;
	ld.global.f64 	%fd73, [%rd61];
	add.f64 	%fd84, %fd84, %fd73;
	add.s32 	%r92, %r92, 1;
	add.s32 	%r91, %r91, 1;
	setp.ne.s32 	%p9, %r91, 0;
	@%p9 bra 	$L__BB0_12;
$L__BB0_13:
	cvta.to.global.u64 	%rd62, %rd2;
	cvt.rn.f64.s32 	%fd74, %r25;
	div.rn.f64 	%fd75, %fd84, %fd74;
	mul.wide.s32 	%rd63, %r1, 8;
	add.s64 	%rd64, %rd62, %rd63;
	st.global.f64 	[%rd64], %fd75;
	ret;

}


// ===== COMPILED SASS (sm_100) =====

	.target	sm_100

	.elftype	@"ET_EXEC"


//--------------------- .note.nv.tkinfo           --------------------------
	.section	.note.nv.tkinfo,"",@"SHT_NOTE"
	.sectionflags	@"SHF_NOTE_NV_TKINFO"
	.tkinfo
        /*0018*/ 	.word	0x00000002
        /*0030*/ 	.string	""
        /*0030*/ 	.string	"ptxas"
        /*0030*/ 	.string	"Cuda compilation tools, release 13.0, V13.0.88"
        /*0030*/ 	.string	"Build cuda_13.0.r13.0/compiler.36424714_0"
        /*0030*/ 	.string	"-arch sm_100 -m 64 "



//--------------------- .note.nv.cuinfo           --------------------------
	.section	.note.nv.cuinfo,"",@"SHT_NOTE"
	.sectionflags	@"SHF_NOTE_NV_CUINFO"
        /*0018*/ 	.short	0x0002
        /*001a*/ 	.short	0x0064
        /*001c*/ 	.short	0x0082
	.zero		2


//--------------------- .nv.info                  --------------------------
	.section	.nv.info,"",@"SHT_CUDA_INFO"
	.align	4


	//----- nvinfo : EIATTR_REGCOUNT
	.align		4
        /*0000*/ 	.byte	0x04, 0x2f
        /*0002*/ 	.short	(.L_1 - .L_0)
	.align		4
.L_0:
        /*0004*/ 	.word	index@(_Z20reduceArrayOutputMapPdS_ii)
        /*0008*/ 	.word	0x0000001f


	//----- nvinfo : EIATTR_FRAME_SIZE
	.align		4
.L_1:
        /*000c*/ 	.byte	0x04, 0x11
        /*000e*/ 	.short	(.L_3 - .L_2)
	.align		4
.L_2:
        /*0010*/ 	.word	index@($__internal_0_$__cuda_sm20_div_rn_f64_full)
        /*0014*/ 	.word	0x00000000


	//----- nvinfo : EIATTR_FRAME_SIZE
	.align		4
.L_3:
        /*0018*/ 	.byte	0x04, 0x11
        /*001a*/ 	.short	(.L_5 - .L_4)
	.align		4
.L_4:
        /*001c*/ 	.word	index@(_Z20reduceArrayOutputMapPdS_ii)
        /*0020*/ 	.word	0x00000000


	//----- nvinfo : EIATTR_MIN_STACK_SIZE
	.align		4
.L_5:
        /*0024*/ 	.byte	0x04, 0x12
        /*0026*/ 	.short	(.L_7 - .L_6)
	.align		4
.L_6:
        /*0028*/ 	.word	index@(_Z20reduceArrayOutputMapPdS_ii)
        /*002c*/ 	.word	0x00000000
.L_7:


//--------------------- .nv.compat                --------------------------
	.section	.nv.compat,"",@"SHT_CUDA_COMPAT_INFO"
	.align	4
        /*0000*/ 	.byte	0x02, 0x09, 0x00, 0x00, 0x02, 0x02, 0x01, 0x00, 0x02, 0x05, 0x05, 0x00, 0x03, 0x07, 0x01, 0x01
        /*0010*/ 	.byte	0x02, 0x03, 0x00, 0x00, 0x02, 0x06, 0x01, 0x00, 0x04, 0x0b, 0x08, 0x00, 0x01, 0x00, 0x00, 0x00
        /*0020*/ 	.byte	0x00, 0x00, 0x00, 0x00


//--------------------- .nv.info._Z20reduceArrayOutputMapPdS_ii --------------------------
	.section	.nv.info._Z20reduceArrayOutputMapPdS_ii,"",@"SHT_CUDA_INFO"
	.sectionflags	@""
	.align	4


	//----- nvinfo : EIATTR_CUDA_API_VERSION
	.align		4
        /*0000*/ 	.byte	0x04, 0x37
        /*0002*/ 	.short	(.L_9 - .L_8)
.L_8:
        /*0004*/ 	.word	0x00000082


	//----- nvinfo : EIATTR_KPARAM_INFO
	.align		4
.L_9:
        /*0008*/ 	.byte	0x04, 0x17
        /*000a*/ 	.short	(.L_11 - .L_10)
.L_10:
        /*000c*/ 	.word	0x00000000
        /*0010*/ 	.short	0x0003
        /*0012*/ 	.short	0x0014
        /*0014*/ 	.byte	0x00, 0xf0, 0x11, 0x00


	//----- nvinfo : EIATTR_KPARAM_INFO
	.align		4
.L_11:
        /*0018*/ 	.byte	0x04, 0x17
        /*001a*/ 	.short	(.L_13 - .L_12)
.L_12:
        /*001c*/ 	.word	0x00000000
        /*0020*/ 	.short	0x0002
        /*0022*/ 	.short	0x0010
        /*0024*/ 	.byte	0x00, 0xf0, 0x11, 0x00


	//----- nvinfo : EIATTR_KPARAM_INFO
	.align		4
.L_13:
        /*0028*/ 	.byte	0x04, 0x17
        /*002a*/ 	.short	(.L_15 - .L_14)
.L_14:
        /*002c*/ 	.word	0x00000000
        /*0030*/ 	.short	0x0001
        /*0032*/ 	.short	0x0008
        /*0034*/ 	.byte	0x00, 0xf5, 0x21, 0x00


	//----- nvinfo : EIATTR_KPARAM_INFO
	.align		4
.L_15:
        /*0038*/ 	.byte	0x04, 0x17
        /*003a*/ 	.short	(.L_17 - .L_16)
.L_16:
        /*003c*/ 	.word	0x00000000
        /*0040*/ 	.short	0x0000
        /*0042*/ 	.short	0x0000
        /*0044*/ 	.byte	0x00, 0xf5, 0x21, 0x00


	//----- nvinfo : EIATTR_SPARSE_MMA_MASK
	.align		4
.L_17:
        /*0048*/ 	.byte	0x03, 0x50
        /*004a*/ 	.short	0x0000


	//----- nvinfo : EIATTR_MAXREG_COUNT
	.align		4
        /*004c*/ 	.byte	0x03, 0x1b
        /*004e*/ 	.short	0x00ff


	//----- nvinfo : EIATTR_MERCURY_ISA_VERSION
	.align		4
        /*0050*/ 	.byte	0x03, 0x5f
        /*0052*/ 	.short	0x0101


	//----- nvinfo : EIATTR_VRC_CTA_INIT_COUNT
	.align		4
        /*0054*/ 	.byte	0x02, 0x4a
	.zero		1
	.zero		1


	//----- nvinfo : EIATTR_EXIT_INSTR_OFFSETS
	.align		4
        /*0058*/ 	.byte	0x04, 0x1c
        /*005a*/ 	.short	(.L_19 - .L_18)


	//   ....[0]....
.L_18:
        /*005c*/ 	.word	0x00002450


	//----- nvinfo : EIATTR_CRS_STACK_SIZE
	.align		4
.L_19:
        /*0060*/ 	.byte	0x04, 0x1e
        /*0062*/ 	.short	(.L_21 - .L_20)
.L_20:
        /*0064*/ 	.word	0x00000000


	//----- nvinfo : EIATTR_CBANK_PARAM_SIZE
	.align		4
.L_21:
        /*0068*/ 	.byte	0x03, 0x19
        /*006a*/ 	.short	0x0018


	//----- nvinfo : EIATTR_PARAM_CBANK
	.align		4
        /*006c*/ 	.byte	0x04, 0x0a
        /*006e*/ 	.short	(.L_23 - .L_22)
	.align		4
.L_22:
        /*0070*/ 	.word	index@(.nv.constant0._Z20reduceArrayOutputMapPdS_ii)
        /*0074*/ 	.short	0x0380
        /*0076*/ 	.short	0x0018


	//----- nvinfo : EIATTR_SW_WAR
	.align		4
.L_23:
        /*0078*/ 	.byte	0x04, 0x36
        /*007a*/ 	.short	(.L_25 - .L_24)
.L_24:
        /*007c*/ 	.word	0x00000008
.L_25:


//--------------------- .nv.callgraph             --------------------------
	.section	.nv.callgraph,"",@"SHT_CUDA_CALLGRAPH"
	.align	4
	.sectionentsize	8
	.align		4
        /*0000*/ 	.word	0x00000000
	.align		4
        /*0004*/ 	.word	0xffffffff
	.align		4
        /*0008*/ 	.word	0x00000000
	.align		4
        /*000c*/ 	.word	0xfffffffe
	.align		4
        /*0010*/ 	.word	0x00000000
	.align		4
        /*0014*/ 	.word	0xfffffffd
	.align		4
        /*0018*/ 	.word	0x00000000
	.align		4
        /*001c*/ 	.word	0xfffffffc


//--------------------- .text._Z20reduceArrayOutputMapPdS_ii --------------------------
	.section	.text._Z20reduceArrayOutputMapPdS_ii,"ax",@progbits
	.align	128
        .global         _Z20reduceArrayOutputMapPdS_ii
        .type           _Z20reduceArrayOutputMapPdS_ii,@function
        .size           _Z20reduceArrayOutputMapPdS_ii,(.L_x_14 - _Z20reduceArrayOutputMapPdS_ii)
        .other          _Z20reduceArrayOutputMapPdS_ii,@"STO_CUDA_ENTRY STV_DEFAULT"
_Z20reduceArrayOutputMapPdS_ii:
.text._Z20reduceArrayOutputMapPdS_ii:
[----:B------:R-:W-:Y:S08]  /*0000*/  LDC R1, c[0x0][0x37c] ;  /* 0x0000df00ff017b82 */ /* 0x000ff00000000800 */
[----:B------:R-:W0:Y:S01]  /*0010*/  LDC R15, c[0x0][0x394] ;  /* 0x0000e500ff0f7b82 */ /* 0x000e220000000800 */
[----:B------:R-:W1:Y:S01]  /*0020*/  S2R R3, SR_TID.X ;  /* 0x0000000000037919 */ /* 0x000e620000002100 */
[----:B------:R-:W2:Y:S01]  /*0030*/  LDCU.64 UR6, c[0x0][0x358] ;  /* 0x00006b00ff0677ac */ /* 0x000ea20008000a00 */
[----:B------:R-:W-:-:S05]  /*0040*/  CS2R R12, SRZ ;  /* 0x00000000000c7805 */ /* 0x000fca000001ff00 */
[----:B------:R-:W1:Y:S08]  /*0050*/  S2UR UR4, SR_CTAID.X ;  /* 0x00000000000479c3 */ /* 0x000e700000002500 */
[----:B------:R-:W1:Y:S01]  /*0060*/  LDC R0, c[0x0][0x360] ;  /* 0x0000d800ff007b82 */ /* 0x000e620000000800 */
[----:B0-----:R-:W-:Y:S01]  /*0070*/  ISETP.GE.AND P0, PT, R15, 0x1, PT ;  /* 0x000000010f00780c */ /* 0x001fe20003f06270 */
[----:B-1----:R-:W-:-:S12]  /*0080*/  IMAD R0, R0, UR4, R3 ;  /* 0x0000000400007c24 */ /* 0x002fd8000f8e0203 */
[----:B--2---:R-:W-:Y:S05]  /*0090*/  @!P0 BRA `(.L_x_0) ;  /* 0x0000002000888947 */ /* 0x004fea0003800000 */
[C---:B------:R-:W-:Y:S01]  /*00a0*/  ISETP.GE.U32.AND P1, PT, R15.reuse, 0x10, PT ;  /* 0x000000100f00780c */ /* 0x040fe20003f26070 */
[----:B------:R-:W-:Y:S01]  /*00b0*/  IMAD.MOV.U32 R5, RZ, RZ, RZ ;  /* 0x000000ffff057224 */ /* 0x000fe200078e00ff */
[----:B------:R-:W-:Y:S02]  /*00c0*/  LOP3.LUT R3, R15, 0xf, RZ, 0xc0, !PT ;  /* 0x0000000f0f037812 */ /* 0x000fe400078ec0ff */
[----:B------:R-:W-:Y:S02]  /*00d0*/  CS2R R12, SRZ ;  /* 0x00000000000c7805 */ /* 0x000fe4000001ff00 */
[----:B------:R-:W-:-:S07]  /*00e0*/  ISETP.NE.AND P0, PT, R3, RZ, PT ;  /* 0x000000ff0300720c */ /* 0x000fce0003f05270 */
[----:B------:R-:W-:Y:S06]  /*00f0*/  @!P1 BRA `(.L_x_1) ;  /* 0x00000010005c9947 */ /* 0x000fec0003800000 */
[----:B------:R-:W0:Y:S01]  /*0100*/  LDC R2, c[0x0][0x390] ;  /* 0x0000e400ff027b82 */ /* 0x000e220000000800 */
[----:B------:R-:W-:Y:S02]  /*0110*/  LOP3.LUT R5, R15, 0x7ffffff0, RZ, 0xc0, !PT ;  /* 0x7ffffff00f057812 */ /* 0x000fe400078ec0ff */
[----:B------:R-:W-:Y:S02]  /*0120*/  CS2R R12, SRZ ;  /* 0x00000000000c7805 */ /* 0x000fe4000001ff00 */
[----:B------:R-:W-:-:S03]  /*0130*/  IADD3 R24, PT, PT, -R5, RZ, RZ ;  /* 0x000000ff05187210 */ /* 0x000fc60007ffe1ff */
[----:B------:R-:W1:Y:S08]  /*0140*/  LDC R6, c[0x0][0x390] ;  /* 0x0000e400ff067b82 */ /* 0x000e700000000800 */
[----:B------:R-:W2:Y:S01]  /*0150*/  LDC.64 R8, c[0x0][0x380] ;  /* 0x0000e000ff087b82 */ /* 0x000ea20000000a00 */
[----:B0-----:R-:W-:-:S04]  /*0160*/  IABS R4, R2 ;  /* 0x0000000200047213 */ /* 0x001fc80000000000 */
[----:B------:R-:W0:Y:S08]  /*0170*/  I2F.RP R2, R4 ;  /* 0x0000000400027306 */ /* 0x000e300000209400 */
[----:B0-----:R-:W0:Y:S02]  /*0180*/  MUFU.RCP R2, R2 ;  /* 0x0000000200027308 */ /* 0x001e240000001000 */
[----:B0-----:R-:W-:-:S02]  /*0190*/  VIADD R10, R2, 0xffffffe ;  /* 0x0ffffffe020a7836 */ /* 0x001fc40000000000 */
[----:B------:R-:W-:-:S04]  /*01a0*/  IMAD R2, R0, R15, 0x7 ;  /* 0x0000000700027424 */ /* 0x000fc800078e020f */
[----:B------:R0:W3:Y:S02]  /*01b0*/  F2I.FTZ.U32.TRUNC.NTZ R11, R10 ;  /* 0x0000000a000b7305 */ /* 0x0000e4000021f000 */
[----:B0-----:R-:W-:Y:S02]  /*01c0*/  IMAD.MOV.U32 R10, RZ, RZ, RZ ;  /* 0x000000ffff0a7224 */ /* 0x001fe400078e00ff */
[----:B---3--:R-:W-:-:S04]  /*01d0*/  IMAD.MOV R7, RZ, RZ, -R11 ;  /* 0x000000ffff077224 */ /* 0x008fc800078e0a0b */
[----:B------:R-:W-:-:S04]  /*01e0*/  IMAD R7, R7, R4, RZ ;  /* 0x0000000407077224 */ /* 0x000fc800078e02ff */
[----:B-12---:R-:W-:-:S07]  /*01f0*/  IMAD.HI.U32 R7, R11, R7, R10 ;  /* 0x000000070b077227 */ /* 0x006fce00078e000a */
.L_x_2:
[-C--:B------:R-:W-:Y:S01]  /*0200*/  IABS R25, R6.reuse ;  /* 0x0000000600197213 */ /* 0x080fe20000000000 */
[C---:B------:R-:W-:Y:S01]  /*0210*/  VIADD R14, R2.reuse, 0xfffffff9 ;  /* 0xfffffff9020e7836 */ /* 0x040fe20000000000 */
[----:B------:R-:W-:Y:S01]  /*0220*/  LOP3.LUT R26, RZ, R6, RZ, 0x33, !PT ;  /* 0x00000006ff1a7212 */ /* 0x000fe200078e33ff */
[----:B------:R-:W-:Y:S01]  /*0230*/  VIADD R16, R2, 0xfffffffa ;  /* 0xfffffffa02107836 */ /* 0x000fe20000000000 */
[----:B------:R-:W0:Y:S02]  /*0240*/  I2F.RP R15, R25 ;  /* 0x00000019000f7306 */ /* 0x000e240000209400 */
[----:B------:R-:W-:Y:S02]  /*0250*/  IABS R10, R14 ;  /* 0x0000000e000a7213 */ /* 0x000fe40000000000 */
[----:B------:R-:W-:Y:S02]  /*0260*/  IABS R17, R16 ;  /* 0x0000001000117213 */ /* 0x000fe40000000000 */
[----:B------:R-:W-:Y:S01]  /*0270*/  ISETP.GE.AND P4, PT, R16, RZ, PT ;  /* 0x000000ff1000720c */ /* 0x000fe20003f86270 */
[----:B------:R-:W-:-:S04]  /*0280*/  IMAD.HI.U32 R7, R7, R10, RZ ;  /* 0x0000000a07077227 */ /* 0x000fc800078e00ff */
[----:B------:R-:W-:Y:S01]  /*0290*/  IMAD.MOV R7, RZ, RZ, -R7 ;  /* 0x000000ffff077224 */ /* 0x000fe200078e0a07 */
[----:B0-----:R-:W0:Y:S02]  /*02a0*/  MUFU.RCP R15, R15 ;  /* 0x0000000f000f7308 */ /* 0x001e240000001000 */
[----:B0-----:R-:W-:Y:S02]  /*02b0*/  VIADD R11, R15, 0xffffffe ;  /* 0x0ffffffe0f0b7836 */ /* 0x001fe40000000000 */
[----:B------:R-:W-:Y:S02]  /*02c0*/  IMAD R15, R25, R7, R10 ;  /* 0x00000007190f7224 */ /* 0x000fe400078e020a */
[----:B------:R-:W-:Y:S02]  /*02d0*/  IMAD.MOV.U32 R10, RZ, RZ, RZ ;  /* 0x000000ffff0a7224 */ /* 0x000fe400078e00ff */
[----:B------:R-:W0:Y:S01]  /*02e0*/  F2I.FTZ.U32.TRUNC.NTZ R11, R11 ;  /* 0x0000000b000b7305 */ /* 0x000e22000021f000 */
[----:B------:R-:W-:-:S13]  /*02f0*/  ISETP.GT.U32.AND P1, PT, R4, R15, PT ;  /* 0x0000000f0400720c */ /* 0x000fda0003f24070 */
[----:B------:R-:W-:Y:S02]  /*0300*/  @!P1 IADD3 R15, PT, PT, R15, -R25, RZ ;  /* 0x800000190f0f9210 */ /* 0x000fe40007ffe0ff */
[----:B0-----:R-:W-:Y:S02]  /*0310*/  IADD3 R18, PT, PT, RZ, -R11, RZ ;  /* 0x8000000bff127210 */ /* 0x001fe40007ffe0ff */
[----:B------:R-:W-:Y:S01]  /*0320*/  ISETP.GT.U32.AND P1, PT, R4, R15, PT ;  /* 0x0000000f0400720c */ /* 0x000fe20003f24070 */
[----:B------:R-:W-:Y:S02]  /*0330*/  IMAD.MOV.U32 R4, RZ, RZ, R25 ;  /* 0x000000ffff047224 */ /* 0x000fe400078e0019 */
[----:B------:R-:W-:Y:S02]  /*0340*/  IMAD R7, R18, R25, RZ ;  /* 0x0000001912077224 */ /* 0x000fe400078e02ff */
[----:B------:R-:W-:Y:S01]  /*0350*/  IMAD.MOV.U32 R18, RZ, RZ, R17 ;  /* 0x000000ffff127224 */ /* 0x000fe200078e0011 */
[----:B------:R-:W-:Y:S01]  /*0360*/  IADD3 R17, PT, PT, R2, -0x5, RZ ;  /* 0xfffffffb02117810 */ /* 0x000fe20007ffe0ff */
[----:B------:R-:W-:-:S03]  /*0370*/  IMAD.HI.U32 R7, R11, R7, R10 ;  /* 0x000000070b077227 */ /* 0x000fc600078e000a */
[----:B------:R-:W-:-:S03]  /*0380*/  IABS R16, R17 ;  /* 0x0000001100107213 */ /* 0x000fc60000000000 */
[----:B------:R-:W-:Y:S01]  /*0390*/  IMAD.HI.U32 R10, R7, R18, RZ ;  /* 0x00000012070a7227 */ /* 0x000fe200078e00ff */
[----:B------:R-:W-:Y:S02]  /*03a0*/  @!P1 IADD3 R15, PT, PT, R15, -R25, RZ ;  /* 0x800000190f0f9210 */ /* 0x000fe40007ffe0ff */
[----:B------:R-:W-:Y:S01]  /*03b0*/  ISETP.NE.AND P1, PT, R6, RZ, PT ;  /* 0x000000ff0600720c */ /* 0x000fe20003f25270 */
[----:B------:R-:W-:-:S04]  /*03c0*/  IMAD.MOV R10, RZ, RZ, -R10 ;  /* 0x000000ffff0a7224 */ /* 0x000fc800078e0a0a */
[----:B------:R-:W-:-:S05]  /*03d0*/  IMAD R10, R25, R10, R18 ;  /* 0x0000000a190a7224 */ /* 0x000fca00078e0212 */
[----:B------:R-:W-:-:S13]  /*03e0*/  ISETP.GT.U32.AND P2, PT, R4, R10, PT ;  /* 0x0000000a0400720c */ /* 0x000fda0003f44070 */
[----:B------:R-:W-:Y:S01]  /*03f0*/  @!P2 IMAD.IADD R10, R10, 0x1, -R25 ;  /* 0x000000010a0aa824 */ /* 0x000fe200078e0a19 */
[----:B------:R-:W-:-:S04]  /*0400*/  ISETP.GE.AND P2, PT, R14, RZ, PT ;  /* 0x000000ff0e00720c */ /* 0x000fc80003f46270 */
[----:B------:R-:W-:-:S09]  /*0410*/  ISETP.GT.U32.AND P3, PT, R4, R10, PT ;  /* 0x0000000a0400720c */ /* 0x000fd20003f64070 */
[----:B------:R-:W-:-:S04]  /*0420*/  @!P2 IMAD.MOV R15, RZ, RZ, -R15 ;  /* 0x000000ffff0fa224 */ /* 0x000fc800078e0a0f */
[----:B------:R-:W-:Y:S01]  /*0430*/  @!P3 IMAD.IADD R10, R10, 0x1, -R25 ;  /* 0x000000010a0ab824 */ /* 0x000fe200078e0a19 */
[----:B------:R-:W-:-:S03]  /*0440*/  SEL R11, R26, R15, !P1 ;  /* 0x0000000f1a0b7207 */ /* 0x000fc60004800000 */
[----:B------:R-:W-:Y:S02]  /*0450*/  IMAD.MOV.U32 R15, RZ, RZ, R10 ;  /* 0x000000ffff0f7224 */ /* 0x000fe400078e000a */
[----:B------:R-:W-:-:S04]  /*0460*/  IMAD.WIDE R10, R11, 0x8, R8 ;  /* 0x000000080b0a7825 */ /* 0x000fc800078e0208 */
[----:B------:R-:W-:Y:S02]  /*0470*/  @!P4 IMAD.MOV R15, RZ, RZ, -R15 ;  /* 0x000000ffff0fc224 */ /* 0x000fe400078e0a0f */
[----:B------:R-:W2:Y:S01]  /*0480*/  LDG.E.64 R10, desc[UR6][R10.64] ;  /* 0x000000060a0a7981 */ /* 0x000ea2000c1e1b00 */
[----:B------:R-:W-:Y:S02]  /*0490*/  IMAD.HI.U32 R14, R7, R16, RZ ;  /* 0x00000010070e7227 */ /* 0x000fe400078e00ff */
[----:B------:R-:W-:-:S05]  /*04a0*/  SEL R19, R26, R15, !P1 ;  /* 0x0000000f1a137207 */ /* 0x000fca0004800000 */
[----:B------:R-:W-:-:S06]  /*04b0*/  IMAD.WIDE R18, R19, 0x8, R8 ;  /* 0x0000000813127825 */ /* 0x000fcc00078e0208 */
[----:B------:R-:W3:Y:S01]  /*04c0*/  LDG.E.64 R18, desc[UR6][R18.64] ;  /* 0x0000000612127981 */ /* 0x000ee2000c1e1b00 */
[----:B------:R-:W-:Y:S01]  /*04d0*/  IMAD.MOV R14, RZ, RZ, -R14 ;  /* 0x000000ffff0e7224 */ /* 0x000fe200078e0a0e */
[----:B------:R-:W-:-:S03]  /*04e0*/  ISETP.GE.AND P3, PT, R17, RZ, PT ;  /* 0x000000ff1100720c */ /* 0x000fc60003f66270 */
[----:B------:R-:W-:Y:S02]  /*04f0*/  IMAD R14, R25, R14, R16 ;  /* 0x0000000e190e7224 */ /* 0x000fe400078e0210 */
[----:B------:R-:W-:-:S03]  /*0500*/  VIADD R16, R2, 0xfffffffc ;  /* 0xfffffffc02107836 */ /* 0x000fc60000000000 */
[----:B------:R-:W-:Y:S02]  /*0510*/  ISETP.GT.U32.AND P2, PT, R4, R14, PT ;  /* 0x0000000e0400720c */ /* 0x000fe40003f44070 */
[----:B------:R-:W-:-:S05]  /*0520*/  IABS R20, R16 ;  /* 0x0000001000147213 */ /* 0x000fca0000000000 */
[----:B------:R-:W-:-:S04]  /*0530*/  IMAD.HI.U32 R17, R7, R20, RZ ;  /* 0x0000001407117227 */ /* 0x000fc800078e00ff */
[----:B------:R-:W-:Y:S02]  /*0540*/  IMAD.MOV R17, RZ, RZ, -R17 ;  /* 0x000000ffff117224 */ /* 0x000fe400078e0a11 */
[----:B------:R-:W-:-:S05]  /*0550*/  @!P2 IMAD.IADD R14, R14, 0x1, -R25 ;  /* 0x000000010e0ea824 */ /* 0x000fca00078e0a19 */
[----:B------:R-:W-:Y:S01]  /*0560*/  ISETP.GT.U32.AND P2, PT, R4, R14, PT ;  /* 0x0000000e0400720c */ /* 0x000fe20003f44070 */
[----:B------:R-:W-:-:S12]  /*0570*/  IMAD R17, R25, R17, R20 ;  /* 0x0000001119117224 */ /* 0x000fd800078e0214 */
[----:B------:R-:W-:-:S05]  /*0580*/  @!P2 IADD3 R14, PT, PT, R14, -R25, RZ ;  /* 0x800000190e0ea210 */ /* 0x000fca0007ffe0ff */
[----:B------:R-:W-:-:S05]  /*0590*/  @!P3 IMAD.MOV R14, RZ, RZ, -R14 ;  /* 0x000000ffff0eb224 */ /* 0x000fca00078e0a0e */
[----:B------:R-:W-:Y:S02]  /*05a0*/  SEL R15, R26, R14, !P1 ;  /* 0x0000000e1a0f7207 */ /* 0x000fe40004800000 */
[----:B------:R-:W-:-:S03]  /*05b0*/  ISETP.GT.U32.AND P2, PT, R4, R17, PT ;  /* 0x000000110400720c */ /* 0x000fc60003f44070 */
[----:B------:R-:W-:-:S06]  /*05c0*/  IMAD.WIDE R14, R15, 0x8, R8 ;  /* 0x000000080f0e7825 */ /* 0x000fcc00078e0208 */
[----:B------:R-:W4:Y:S01]  /*05d0*/  LDG.E.64 R14, desc[UR6][R14.64] ;  /* 0x000000060e0e7981 */ /* 0x000f22000c1e1b00 */
[----:B------:R-:W-:-:S03]  /*05e0*/  ISETP.GE.AND P3, PT, R16, RZ, PT ;  /* 0x000000ff1000720c */ /* 0x000fc60003f66270 */
[----:B------:R-:W-:-:S04]  /*05f0*/  @!P2 IADD3 R17, PT, PT, R17, -R25, RZ ;  /* 0x800000191111a210 */ /* 0x000fc80007ffe0ff */
[----:B------:R-:W-:-:S13]  /*0600*/  ISETP.GT.U32.AND P2, PT, R4, R17, PT ;  /* 0x000000110400720c */ /* 0x000fda0003f44070 */
[----:B------:R-:W-:-:S04]  /*0610*/  @!P2 IMAD.IADD R17, R17, 0x1, -R25 ;  /* 0x000000011111a824 */ /* 0x000fc800078e0a19 */
[----:B------:R-:W-:-:S05]  /*0620*/  @!P3 IMAD.MOV R17, RZ, RZ, -R17 ;  /* 0x000000ffff11b224 */ /* 0x000fca00078e0a11 */
[----:B------:R-:W-:-:S05]  /*0630*/  SEL R23, R26, R17, !P1 ;  /* 0x000000111a177207 */ /* 0x000fca0004800000 */
[----:B------:R-:W-:-:S06]  /*0640*/  IMAD.WIDE R22, R23, 0x8, R8 ;  /* 0x0000000817167825 */ /* 0x000fcc00078e0208 */
[----:B------:R-:W5:Y:S01]  /*0650*/  LDG.E.64 R22, desc[UR6][R22.64] ;  /* 0x0000000616167981 */ /* 0x000f62000c1e1b00 */
[----:B------:R-:W-:-:S05]  /*0660*/  VIADD R16, R2, 0xfffffffd ;  /* 0xfffffffd02107836 */ /* 0x000fca0000000000 */
[----:B------:R-:W-:Y:S02]  /*0670*/  IABS R17, R16 ;  /* 0x0000001000117213 */ /* 0x000fe40000000000 */
[----:B------:R-:W-:Y:S01]  /*0680*/  ISETP.GE.AND P5, PT, R16, RZ, PT ;  /* 0x000000ff1000720c */ /* 0x000fe20003fa6270 */
[C---:B------:R-:W-:Y:S01]  /*0690*/  VIADD R16, R2.reuse, 0xffffffff ;  /* 0xffffffff02107836 */ /* 0x040fe20000000000 */
[----:B--2---:R-:W-:Y:S01]  /*06a0*/  DADD R10, R10, R12 ;  /* 0x000000000a0a7229 */ /* 0x004fe2000000000c */
[----:B------:R-:W-:Y:S01]  /*06b0*/  IADD3 R13, PT, PT, R2, -0x2, RZ ;  /* 0xfffffffe020d7810 */ /* 0x000fe20007ffe0ff */
[----:B------:R-:W-:-:S03]  /*06c0*/  IMAD.MOV.U32 R12, RZ, RZ, R17 ;  /* 0x000000ffff0c7224 */ /* 0x000fc600078e0011 */
[----:B------:R-:W-:Y:S02]  /*06d0*/  IABS R20, R13 ;  /* 0x0000000d00147213 */ /* 0x000fe40000000000 */
[----:B------:R-:W-:Y:S01]  /*06e0*/  ISETP.GE.AND P2, PT, R13, RZ, PT ;  /* 0x000000ff0d00720c */ /* 0x000fe20003f46270 */
[----:B------:R-:W-:-:S04]  /*06f0*/  IMAD.HI.U32 R13, R7, R12, RZ ;  /* 0x0000000c070d7227 */ /* 0x000fc800078e00ff */
[----:B------:R-:W-:Y:S01]  /*0700*/  IMAD.MOV R13, RZ, RZ, -R13 ;  /* 0x000000ffff0d7224 */ /* 0x000fe200078e0a0d */
[----:B---3--:R-:W-:Y:S01]  /*0710*/  DADD R18, R10, R18 ;  /* 0x000000000a127229 */ /* 0x008fe20000000012 */
[----:B------:R-:W-:Y:S01]  /*0720*/  IMAD.HI.U32 R11, R7, R20, RZ ;  /* 0x00000014070b7227 */ /* 0x000fe200078e00ff */
[----:B------:R-:W-:-:S03]  /*0730*/  IABS R10, R16 ;  /* 0x00000010000a7213 */ /* 0x000fc60000000000 */
[----:B------:R-:W-:Y:S01]  /*0740*/  IMAD R17, R25, R13, R12 ;  /* 0x0000000d19117224 */ /* 0x000fe200078e020c */
[----:B------:R-:W-:Y:S01]  /*0750*/  IADD3 R12, PT, PT, -R11, RZ, RZ ;  /* 0x000000ff0b0c7210 */ /* 0x000fe20007ffe1ff */
[----:B------:R-:W-:Y:S01]  /*0760*/  IMAD.HI.U32 R11, R7, R10, RZ ;  /* 0x0000000a070b7227 */ /* 0x000fe200078e00ff */
[----:B------:R-:W-:Y:S02]  /*0770*/  IABS R13, R2 ;  /* 0x00000002000d7213 */ /* 0x000fe40000000000 */
[C---:B------:R-:W-:Y:S01]  /*0780*/  ISETP.GT.U32.AND P3, PT, R4.reuse, R17, PT ;  /* 0x000000110400720c */ /* 0x040fe20003f64070 */
[----:B------:R-:W-:Y:S02]  /*0790*/  IMAD R20, R25, R12, R20 ;  /* 0x0000000c19147224 */ /* 0x000fe400078e0214 */
[----:B------:R-:W-:Y:S02]  /*07a0*/  IMAD.MOV.U32 R12, RZ, RZ, R13 ;  /* 0x000000ffff0c7224 */ /* 0x000fe400078e000d */
[----:B------:R-:W-:Y:S01]  /*07b0*/  IMAD.MOV R13, RZ, RZ, -R11 ;  /* 0x000000ffff0d7224 */ /* 0x000fe200078e0a0b */
[----:B------:R-:W-:Y:S01]  /*07c0*/  ISETP.GT.U32.AND P4, PT, R4, R20, PT ;  /* 0x000000140400720c */ /* 0x000fe20003f84070 */
[----:B------:R-:W-:-:S02]  /*07d0*/  VIADD R11, R2, 0x1 ;  /* 0x00000001020b7836 */ /* 0x000fc40000000000 */
[----:B------:R-:W-:Y:S02]  /*07e0*/  IMAD R13, R25, R13, R10 ;  /* 0x0000000d190d7224 */ /* 0x000fe400078e020a */
[----:B------:R-:W-:Y:S01]  /*07f0*/  IMAD.HI.U32 R10, R7, R12, RZ ;  /* 0x0000000c070a7227 */ /* 0x000fe200078e00ff */
[----:B------:R-:W-:Y:S02]  /*0800*/  IABS R28, R11 ;  /* 0x0000000b001c7213 */ /* 0x000fe40000000000 */
[----:B------:R-:W-:Y:S01]  /*0810*/  ISETP.GT.U32.AND P6, PT, R4, R13, PT ;  /* 0x0000000d0400720c */ /* 0x000fe20003fc4070 */
[----:B------:R-:W-:Y:S01]  /*0820*/  @!P3 IMAD.IADD R17, R17, 0x1, -R25 ;  /* 0x000000011111b824 */ /* 0x000fe200078e0a19 */
[----:B------:R-:W-:-:S03]  /*0830*/  IADD3 R10, PT, PT, -R10, RZ, RZ ;  /* 0x000000ff0a0a7210 */ /* 0x000fc60007ffe1ff */
[----:B------:R-:W-:Y:S01]  /*0840*/  @!P4 IMAD.IADD R20, R20, 0x1, -R25 ;  /* 0x000000011414c824 */ /* 0x000fe200078e0a19 */
[C---:B------:R-:W-:Y:S01]  /*0850*/  ISETP.GT.U32.AND P3, PT, R4.reuse, R17, PT ;  /* 0x000000110400720c */ /* 0x040fe20003f64070 */
[----:B------:R-:W-:Y:S02]  /*0860*/  IMAD R10, R25, R10, R12 ;  /* 0x0000000a190a7224 */ /* 0x000fe400078e020c */
[----:B------:R-:W-:Y:S01]  /*0870*/  IMAD.HI.U32 R12, R7, R28, RZ ;  /* 0x0000001c070c7227 */ /* 0x000fe200078e00ff */
[----:B------:R-:W-:-:S03]  /*0880*/  ISETP.GT.U32.AND P4, PT, R4, R20, PT ;  /* 0x000000140400720c */ /* 0x000fc60003f84070 */
[----:B------:R-:W-:Y:S02]  /*0890*/  IMAD.MOV R12, RZ, RZ, -R12 ;  /* 0x000000ffff0c7224 */ /* 0x000fe400078e0a0c */
[----:B------:R-:W-:Y:S02]  /*08a0*/  @!P6 IMAD.IADD R13, R13, 0x1, -R25 ;  /* 0x000000010d0de824 */ /* 0x000fe400078e0a19 */
[----:B------:R-:W-:Y:S02]  /*08b0*/  IMAD R12, R25, R12, R28 ;  /* 0x0000000c190c7224 */ /* 0x000fe400078e021c */
[----:B------:R-:W-:Y:S02]  /*08c0*/  @!P3 IADD3 R17, PT, PT, R17, -R25, RZ ;  /* 0x800000191111b210 */ /* 0x000fe40007ffe0ff */
[C---:B------:R-:W-:Y:S02]  /*08d0*/  ISETP.GT.U32.AND P3, PT, R4.reuse, R10, PT ;  /* 0x0000000a0400720c */ /* 0x040fe40003f64070 */
[C---:B------:R-:W-:Y:S01]  /*08e0*/  ISETP.GT.U32.AND P6, PT, R4.reuse, R12, PT ;  /* 0x0000000c0400720c */ /* 0x040fe20003fc4070 */
[----:B------:R-:W-:Y:S01]  /*08f0*/  @!P5 IMAD.MOV R17, RZ, RZ, -R17 ;  /* 0x000000ffff11d224 */ /* 0x000fe200078e0a11 */
[----:B------:R-:W-:Y:S01]  /*0900*/  ISETP.GT.U32.AND P5, PT, R4, R13, PT ;  /* 0x0000000d0400720c */ /* 0x000fe20003fa4070 */
[----:B------:R-:W-:Y:S01]  /*0910*/  @!P4 IMAD.IADD R20, R20, 0x1, -R25 ;  /* 0x000000011414c824 */ /* 0x000fe200078e0a19 */
[----:B------:R-:W-:-:S02]  /*0920*/  ISETP.GE.AND P4, PT, R16, RZ, PT ;  /* 0x000000ff1000720c */ /* 0x000fc40003f86270 */
[----:B------:R-:W-:Y:S01]  /*0930*/  SEL R21, R26, R17, !P1 ;  /* 0x000000111a157207 */ /* 0x000fe20004800000 */
[----:B------:R-:W-:-:S04]  /*0940*/  IMAD.MOV.U32 R27, RZ, RZ, R20 ;  /* 0x000000ffff1b7224 */ /* 0x000fc800078e0014 */
[-C--:B------:R-:W-:Y:S01]  /*0950*/  @!P3 IADD3 R10, PT, PT, R10, -R25.reuse, RZ ;  /* 0x800000190a0ab210 */ /* 0x080fe20007ffe0ff */
[----:B------:R-:W-:Y:S01]  /*0960*/  @!P2 IMAD.MOV R27, RZ, RZ, -R27 ;  /* 0x000000ffff1ba224 */ /* 0x000fe200078e0a1b */
[----:B------:R-:W-:Y:S01]  /*0970*/  ISETP.GE.AND P2, PT, R2, RZ, PT ;  /* 0x000000ff0200720c */ /* 0x000fe20003f46270 */
[----:B------:R-:W-:Y:S01]  /*0980*/  @!P6 IMAD.IADD R12, R12, 0x1, -R25 ;  /* 0x000000010c0ce824 */ /* 0x000fe200078e0a19 */
[----:B------:R-:W-:Y:S01]  /*0990*/  ISETP.GT.U32.AND P3, PT, R4, R10, PT ;  /* 0x0000000a0400720c */ /* 0x000fe20003f64070 */
[----:B------:R-:W-:Y:S01]  /*09a0*/  IMAD.WIDE R20, R21, 0x8, R8 ;  /* 0x0000000815147825 */ /* 0x000fe200078e0208 */
[----:B------:R-:W-:Y:S01]  /*09b0*/  @!P5 IADD3 R13, PT, PT, R13, -R25, RZ ;  /* 0x800000190d0dd210 */ /* 0x000fe20007ffe0ff */
[----:B----4-:R-:W-:Y:S01]  /*09c0*/  DADD R18, R18, R14 ;  /* 0x0000000012127229 */ /* 0x010fe2000000000e */
[----:B------:R-:W-:Y:S02]  /*09d0*/  SEL R17, R26, R27, !P1 ;  /* 0x0000001b1a117207 */ /* 0x000fe40004800000 */
[----:B------:R-:W-:Y:S01]  /*09e0*/  ISETP.GT.U32.AND P5, PT, R4, R12, PT ;  /* 0x0000000c0400720c */ /* 0x000fe20003fa4070 */
[----:B------:R-:W2:Y:S01]  /*09f0*/  LDG.E.64 R20, desc[UR6][R20.64] ;  /* 0x0000000614147981 */ /* 0x000ea2000c1e1b00 */
[----:B------:R-:W-:-:S02]  /*0a00*/  @!P4 IMAD.MOV R13, RZ, RZ, -R13 ;  /* 0x000000ffff0dc224 */ /* 0x000fc400078e0a0d */
[----:B------:R-:W-:-:S04]  /*0a10*/  IMAD.WIDE R16, R17, 0x8, R8 ;  /* 0x0000000811107825 */ /* 0x000fc800078e0208 */
[----:B------:R-:W-:Y:S01]  /*0a20*/  @!P3 IMAD.IADD R10, R10, 0x1, -R25 ;  /* 0x000000010a0ab824 */ /* 0x000fe200078e0a19 */
[----:B------:R-:W-:Y:S01]  /*0a30*/  ISETP.GE.AND P3, PT, R11, RZ, PT ;  /* 0x000000ff0b00720c */ /* 0x000fe20003f66270 */
[----:B------:R-:W3:Y:S01]  /*0a40*/  LDG.E.64 R16, desc[UR6][R16.64] ;  /* 0x0000000610107981 */ /* 0x000ee2000c1e1b00 */
[----:B------:R-:W-:Y:S01]  /*0a50*/  SEL R13, R26, R13, !P1 ;  /* 0x0000000d1a0d7207 */ /* 0x000fe20004800000 */
[----:B------:R-:W-:Y:S01]  /*0a60*/  IMAD.MOV.U32 R15, RZ, RZ, R10 ;  /* 0x000000ffff0f7224 */ /* 0x000fe200078e000a */
[----:B------:R-:W-:-:S03]  /*0a70*/  @!P5 IADD3 R12, PT, PT, R12, -R25, RZ ;  /* 0x800000190c0cd210 */ /* 0x000fc60007ffe0ff */
[----:B------:R-:W-:Y:S02]  /*0a80*/  @!P2 IMAD.MOV R15, RZ, RZ, -R15 ;  /* 0x000000ffff0fa224 */ /* 0x000fe400078e0a0f */
[----:B------:R-:W-:-:S03]  /*0a90*/  IMAD.WIDE R10, R13, 0x8, R8 ;  /* 0x000000080d0a7825 */ /* 0x000fc600078e0208 */
[C---:B------:R-:W-:Y:S01]  /*0aa0*/  SEL R15, R26.reuse, R15, !P1 ;  /* 0x0000000f1a0f7207 */ /* 0x040fe20004800000 */
[----:B------:R-:W-:Y:S02]  /*0ab0*/  @!P3 IMAD.MOV R12, RZ, RZ, -R12 ;  /* 0x000000ffff0cb224 */ /* 0x000fe400078e0a0c */
[----:B------:R-:W4:Y:S02]  /*0ac0*/  LDG.E.64 R10, desc[UR6][R10.64] ;  /* 0x000000060a0a7981 */ /* 0x000f24000c1e1b00 */
[----:B------:R-:W-:Y:S01]  /*0ad0*/  IMAD.WIDE R14, R15, 0x8, R8 ;  /* 0x000000080f0e7825 */ /* 0x000fe200078e0208 */
[----:B------:R-:W-:-:S05]  /*0ae0*/  SEL R13, R26, R12, !P1 ;  /* 0x0000000c1a0d7207 */ /* 0x000fca0004800000 */
[----:B------:R-:W4:Y:S01]  /*0af0*/  LDG.E.64 R14, desc[UR6][R14.64] ;  /* 0x000000060e0e7981 */ /* 0x000f22000c1e1b00 */
[----:B------:R-:W-:-:S06]  /*0b00*/  IMAD.WIDE R12, R13, 0x8, R8 ;  /* 0x000000080d0c7825 */ /* 0x000fcc00078e0208 */
[----:B------:R-:W4:Y:S01]  /*0b10*/  LDG.E.64 R12, desc[UR6][R12.64] ;  /* 0x000000060c0c7981 */ /* 0x000f22000c1e1b00 */
[----:B-----5:R-:W-:Y:S01]  /*0b20*/  DADD R18, R18, R22 ;  /* 0x0000000012127229 */ /* 0x020fe20000000016 */
[----:B------:R-:W-:-:S05]  /*0b30*/  VIADD R22, R2, 0x2 ;  /* 0x0000000202167836 */ /* 0x000fca0000000000 */
[----:B------:R-:W-:Y:S02]  /*0b40*/  IABS R28, R22 ;  /* 0x00000016001c7213 */ /* 0x000fe40000000000 */
[----:B------:R-:W-:-:S03]  /*0b50*/  ISETP.GE.AND P3, PT, R22, RZ, PT ;  /* 0x000000ff1600720c */ /* 0x000fc60003f66270 */
[----:B------:R-:W-:-:S05]  /*0b60*/  IMAD.HI.U32 R22, R7, R28, RZ ;  /* 0x0000001c07167227 */ /* 0x000fca00078e00ff */
[----:B------:R-:W-:-:S05]  /*0b70*/  IADD3 R22, PT, PT, -R22, RZ, RZ ;  /* 0x000000ff16167210 */ /* 0x000fca0007ffe1ff */
[----:B------:R-:W-:-:S05]  /*0b80*/  IMAD R22, R25, R22, R28 ;  /* 0x0000001619167224 */ /* 0x000fca00078e021c */
[----:B------:R-:W-:-:S13]  /*0b90*/  ISETP.GT.U32.AND P2, PT, R4, R22, PT ;  /* 0x000000160400720c */ /* 0x000fda0003f44070 */
[----:B------:R-:W-:-:S05]  /*0ba0*/  @!P2 IMAD.IADD R22, R22, 0x1, -R25 ;  /* 0x000000011616a824 */ /* 0x000fca00078e0a19 */
[----:B------:R-:W-:-:S13]  /*0bb0*/  ISETP.GT.U32.AND P2, PT, R4, R22, PT ;  /* 0x000000160400720c */ /* 0x000fda0003f44070 */
[----:B------:R-:W-:-:S04]  /*0bc0*/  @!P2 IMAD.IADD R22, R22, 0x1, -R25 ;  /* 0x000000011616a824 */ /* 0x000fc800078e0a19 */
[----:B------:R-:W-:-:S05]  /*0bd0*/  @!P3 IMAD.MOV R22, RZ, RZ, -R22 ;  /* 0x000000ffff16b224 */ /* 0x000fca00078e0a16 */
[----:B------:R-:W-:-:S05]  /*0be0*/  SEL R23, R26, R22, !P1 ;  /* 0x000000161a177207 */ /* 0x000fca0004800000 */
[----:B------:R-:W-:-:S06]  /*0bf0*/  IMAD.WIDE R22, R23, 0x8, R8 ;  /* 0x0000000817167825 */ /* 0x000fcc00078e0208 */
[----:B------:R-:W5:Y:S01]  /*0c00*/  LDG.E.64 R22, desc[UR6][R22.64] ;  /* 0x0000000616167981 */ /* 0x000f62000c1e1b00 */
[----:B--2---:R-:W-:Y:S01]  /*0c10*/  DADD R18, R18, R20 ;  /* 0x0000000012127229 */ /* 0x004fe20000000014 */
[C---:B------:R-:W-:Y:S01]  /*0c20*/  IADD3 R20, PT, PT, R2.reuse, 0x3, RZ ;  /* 0x0000000302147810 */ /* 0x040fe20007ffe0ff */
[----:B------:R-:W-:-:S03]  /*0c30*/  VIADD R21, R2, 0x7 ;  /* 0x0000000702157836 */ /* 0x000fc60000000000 */
[----:B------:R-:W-:Y:S02]  /*0c40*/  IABS R28, R20 ;  /* 0x00000014001c7213 */ /* 0x000fe40000000000 */
[----:B------:R-:W-:Y:S01]  /*0c50*/  ISETP.GE.AND P5, PT, R20, RZ, PT ;  /* 0x000000ff1400720c */ /* 0x000fe20003fa6270 */
[----:B---3--:R-:W-:Y:S02]  /*0c60*/  DADD R16, R18, R16 ;  /* 0x0000000012107229 */ /* 0x008fe40000000010 */
[----:B------:R-:W-:-:S04]  /*0c70*/  IMAD.HI.U32 R18, R7, R28, RZ ;  /* 0x0000001c07127227 */ /* 0x000fc800078e00ff */
[----:B------:R-:W-:Y:S02]  /*0c80*/  IMAD.MOV R18, RZ, RZ, -R18 ;  /* 0x000000ffff127224 */ /* 0x000fe400078e0a12 */
[----:B------:R-:W-:-:S05]  /*0c90*/  VIADD R19, R2, 0x4 ;  /* 0x0000000402137836 */ /* 0x000fca0000000000 */
[----:B------:R-:W-:Y:S01]  /*0ca0*/  ISETP.GE.AND P3, PT, R19, RZ, PT ;  /* 0x000000ff1300720c */ /* 0x000fe20003f66270 */
[----:B----4-:R-:W-:Y:S01]  /*0cb0*/  DADD R10, R16, R10 ;  /* 0x00000000100a7229 */ /* 0x010fe2000000000a */
[----:B------:R-:W-:Y:S01]  /*0cc0*/  IMAD R16, R25, R18, R28 ;  /* 0x0000001219107224 */ /* 0x000fe200078e021c */
[----:B------:R-:W-:Y:S01]  /*0cd0*/  IABS R18, R19 ;  /* 0x0000001300127213 */ /* 0x000fe20000000000 */
[----:B------:R-:W-:-:S03]  /*0ce0*/  VIADD R17, R2, 0x5 ;  /* 0x0000000502117836 */ /* 0x000fc60000000000 */
[----:B------:R-:W-:Y:S02]  /*0cf0*/  ISETP.GT.U32.AND P4, PT, R4, R16, PT ;  /* 0x000000100400720c */ /* 0x000fe40003f84070 */
[----:B------:R-:W-:Y:S01]  /*0d00*/  DADD R10, R10, R14 ;  /* 0x000000000a0a7229 */ /* 0x000fe2000000000e */
[----:B------:R-:W-:Y:S02]  /*0d10*/  ISETP.GE.AND P2, PT, R17, RZ, PT ;  /* 0x000000ff1100720c */ /* 0x000fe40003f46270 */
[----:B------:R-:W-:Y:S02]  /*0d20*/  IABS R14, R17 ;  /* 0x00000011000e7213 */ /* 0x000fe40000000000 */
[----:B------:R-:W-:-:S03]  /*0d30*/  IADD3 R15, PT, PT, R2, 0x6, RZ ;  /* 0x00000006020f7810 */ /* 0x000fc60007ffe0ff */
[----:B------:R-:W-:Y:S01]  /*0d40*/  DADD R12, R10, R12 ;  /* 0x000000000a0c7229 */ /* 0x000fe2000000000c */
[----:B------:R-:W-:Y:S01]  /*0d50*/  IABS R20, R15 ;  /* 0x0000000f00147213 */ /* 0x000fe20000000000 */
[----:B------:R-:W-:-:S04]  /*0d60*/  IMAD.HI.U32 R10, R7, R18, RZ ;  /* 0x00000012070a7227 */ /* 0x000fc800078e00ff */
[----:B------:R-:W-:Y:S02]  /*0d70*/  @!P4 IMAD.IADD R16, R16, 0x1, -R25 ;  /* 0x000000011010c824 */ /* 0x000fe400078e0a19 */
[----:B------:R-:W-:Y:S02]  /*0d80*/  IMAD.MOV R10, RZ, RZ, -R10 ;  /* 0x000000ffff0a7224 */ /* 0x000fe400078e0a0a */
[----:B------:R-:W-:Y:S01]  /*0d90*/  IMAD.HI.U32 R11, R7, R14, RZ ;  /* 0x0000000e070b7227 */ /* 0x000fe200078e00ff */
[----:B------:R-:W-:-:S03]  /*0da0*/  ISETP.GT.U32.AND P4, PT, R4, R16, PT ;  /* 0x000000100400720c */ /* 0x000fc60003f84070 */
[----:B------:R-:W-:Y:S01]  /*0db0*/  IMAD R10, R25, R10, R18 ;  /* 0x0000000a190a7224 */ /* 0x000fe200078e0212 */
[----:B------:R-:W-:Y:S01]  /*0dc0*/  IADD3 R19, PT, PT, -R11, RZ, RZ ;  /* 0x000000ff0b137210 */ /* 0x000fe20007ffe1ff */
[----:B------:R-:W-:Y:S01]  /*0dd0*/  IMAD.HI.U32 R11, R7, R20, RZ ;  /* 0x00000014070b7227 */ /* 0x000fe200078e00ff */
[----:B------:R-:W-:Y:S02]  /*0de0*/  IABS R18, R21 ;  /* 0x0000001500127213 */ /* 0x000fe40000000000 */
[----:B------:R-:W-:Y:S01]  /*0df0*/  ISETP.GT.U32.AND P6, PT, R4, R10, PT ;  /* 0x0000000a0400720c */ /* 0x000fe20003fc4070 */
[C---:B------:R-:W-:Y:S02]  /*0e00*/  IMAD R19, R25.reuse, R19, R14 ;  /* 0x0000001319137224 */ /* 0x040fe400078e020e */
[----:B------:R-:W-:Y:S02]  /*0e10*/  IMAD.MOV R11, RZ, RZ, -R11 ;  /* 0x000000ffff0b7224 */ /* 0x000fe400078e0a0b */
[----:B------:R-:W-:Y:S01]  /*0e20*/  @!P4 IMAD.IADD R16, R16, 0x1, -R25 ;  /* 0x000000011010c824 */ /* 0x000fe200078e0a19 */
[----:B------:R-:W-:Y:S01]  /*0e30*/  ISETP.GT.U32.AND P4, PT, R4, R19, PT ;  /* 0x000000130400720c */ /* 0x000fe20003f84070 */
[----:B------:R-:W-:-:S02]  /*0e40*/  IMAD R17, R25, R11, R20 ;  /* 0x0000000b19117224 */ /* 0x000fc400078e0214 */
[----:B------:R-:W-:Y:S01]  /*0e50*/  IMAD.HI.U32 R14, R7, R18, RZ ;  /* 0x00000012070e7227 */ /* 0x000fe200078e00ff */
[----:B------:R-:W-:Y:S02]  /*0e60*/  @!P5 IADD3 R16, PT, PT, -R16, RZ, RZ ;  /* 0x000000ff1010d210 */ /* 0x000fe40007ffe1ff */
[----:B------:R-:W-:Y:S01]  /*0e70*/  ISETP.GT.U32.AND P5, PT, R4, R17, PT ;  /* 0x000000110400720c */ /* 0x000fe20003fa4070 */
[----:B------:R-:W-:Y:S01]  /*0e80*/  @!P6 IMAD.IADD R10, R10, 0x1, -R25 ;  /* 0x000000010a0ae824 */ /* 0x000fe200078e0a19 */
[----:B------:R-:W-:Y:S01]  /*0e90*/  IADD3 R14, PT, PT, -R14, RZ, RZ ;  /* 0x000000ff0e0e7210 */ /* 0x000fe20007ffe1ff */
[----:B------:R-:W-:-:S03]  /*0ea0*/  VIADD R11, R2, 0x8 ;  /* 0x00000008020b7836 */ /* 0x000fc60000000000 */
[----:B------:R-:W-:Y:S01]  /*0eb0*/  ISETP.GT.U32.AND P6, PT, R4, R10, PT ;  /* 0x0000000a0400720c */ /* 0x000fe20003fc4070 */
[----:B------:R-:W-:Y:S01]  /*0ec0*/  @!P4 IMAD.IADD R19, R19, 0x1, -R25 ;  /* 0x000000011313c824 */ /* 0x000fe200078e0a19 */
[----:B------:R-:W-:Y:S01]  /*0ed0*/  IABS R20, R11 ;  /* 0x0000000b00147213 */ /* 0x000fe20000000000 */
[----:B------:R-:W-:-:S03]  /*0ee0*/  IMAD R18, R25, R14, R18 ;  /* 0x0000000e19127224 */ /* 0x000fc600078e0212 */
[----:B------:R-:W-:Y:S01]  /*0ef0*/  ISETP.GT.U32.AND P4, PT, R4, R19, PT ;  /* 0x000000130400720c */ /* 0x000fe20003f84070 */
[----:B------:R-:W-:-:S04]  /*0f00*/  IMAD.HI.U32 R14, R7, R20, RZ ;  /* 0x00000014070e7227 */ /* 0x000fc800078e00ff */
[----:B------:R-:W-:Y:S02]  /*0f10*/  IMAD.MOV R14, RZ, RZ, -R14 ;  /* 0x000000ffff0e7224 */ /* 0x000fe400078e0a0e */
[--C-:B------:R-:W-:Y:S01]  /*0f20*/  @!P6 IMAD.IADD R10, R10, 0x1, -R25.reuse ;  /* 0x000000010a0ae824 */ /* 0x100fe200078e0a19 */
[C---:B------:R-:W-:Y:S01]  /*0f30*/  ISETP.GT.U32.AND P6, PT, R4.reuse, R18, PT ;  /* 0x000000120400720c */ /* 0x040fe20003fc4070 */
[----:B------:R-:W-:Y:S02]  /*0f40*/  IMAD R20, R25, R14, R20 ;  /* 0x0000000e19147224 */ /* 0x000fe400078e0214 */
[--C-:B------:R-:W-:Y:S01]  /*0f50*/  @!P5 IMAD.IADD R17, R17, 0x1, -R25.reuse ;  /* 0x000000011111d824 */ /* 0x100fe200078e0a19 */
[----:B------:R-:W-:Y:S01]  /*0f60*/  ISETP.GE.AND P5, PT, R15, RZ, PT ;  /* 0x000000ff0f00720c */ /* 0x000fe20003fa6270 */
[----:B------:R-:W-:Y:S01]  /*0f70*/  @!P4 IMAD.IADD R19, R19, 0x1, -R25 ;  /* 0x000000011313c824 */ /* 0x000fe200078e0a19 */
[----:B------:R-:W-:Y:S01]  /*0f80*/  ISETP.GT.U32.AND P4, PT, R4, R20, PT ;  /* 0x000000140400720c */ /* 0x000fe20003f84070 */
[----:B------:R-:W-:Y:S01]  /*0f90*/  @!P3 IMAD.MOV R10, RZ, RZ, -R10 ;  /* 0x000000ffff0ab224 */ /* 0x000fe200078e0a0a */
[----:B------:R-:W-:Y:S01]  /*0fa0*/  SEL R15, R26, R16, !P1 ;  /* 0x000000101a0f7207 */ /* 0x000fe20004800000 */
[----:B------:R-:W-:Y:S01]  /*0fb0*/  @!P2 IMAD.MOV R19, RZ, RZ, -R19 ;  /* 0x000000ffff13a224 */ /* 0x000fe200078e0a13 */
[----:B------:R-:W-:-:S02]  /*0fc0*/  ISETP.GE.AND P3, PT, R21, RZ, PT ;  /* 0x000000ff1500720c */ /* 0x000fc40003f66270 */
[----:B------:R-:W-:Y:S01]  /*0fd0*/  SEL R21, R26, R10, !P1 ;  /* 0x0000000a1a157207 */ /* 0x000fe20004800000 */
[----:B------:R-:W-:Y:S01]  /*0fe0*/  IMAD.WIDE R14, R15, 0x8, R8 ;  /* 0x000000080f0e7825 */ /* 0x000fe200078e0208 */
[----:B------:R-:W-:Y:S02]  /*0ff0*/  @!P6 IADD3 R18, PT, PT, R18, -R25, RZ ;  /* 0x800000191212e210 */ /* 0x000fe40007ffe0ff */
[----:B------:R-:W-:-:S03]  /*1000*/  ISETP.GT.U32.AND P6, PT, R4, R17, PT ;  /* 0x000000110400720c */ /* 0x000fc60003fc4070 */
[----:B------:R-:W-:Y:S01]  /*1010*/  @!P4 IMAD.IADD R20, R20, 0x1, -R25 ;  /* 0x000000011414c824 */ /* 0x000fe200078e0a19 */
[C---:B------:R-:W-:Y:S01]  /*1020*/  ISETP.GT.U32.AND P4, PT, R4.reuse, R18, PT ;  /* 0x000000120400720c */ /* 0x040fe20003f84070 */
[----:B------:R-:W2:Y:S03]  /*1030*/  LDG.E.64 R14, desc[UR6][R14.64] ;  /* 0x000000060e0e7981 */ /* 0x000ea6000c1e1b00 */
[----:B------:R-:W-:-:S05]  /*1040*/  ISETP.GT.U32.AND P2, PT, R4, R20, PT ;  /* 0x000000140400720c */ /* 0x000fca0003f44070 */
[----:B------:R-:W-:Y:S02]  /*1050*/  @!P6 IADD3 R17, PT, PT, R17, -R25, RZ ;  /* 0x800000191111e210 */ /* 0x000fe40007ffe0ff */
[----:B------:R-:W-:Y:S01]  /*1060*/  ISETP.GE.AND P6, PT, R11, RZ, PT ;  /* 0x000000ff0b00720c */ /* 0x000fe20003fc6270 */
[----:B------:R-:W-:-:S04]  /*1070*/  IMAD.WIDE R10, R21, 0x8, R8 ;  /* 0x00000008150a7825 */ /* 0x000fc800078e0208 */
[----:B------:R-:W-:Y:S01]  /*1080*/  IMAD.MOV.U32 R27, RZ, RZ, R17 ;  /* 0x000000ffff1b7224 */ /* 0x000fe200078e0011 */
[----:B------:R-:W-:Y:S01]  /*1090*/  SEL R17, R26, R19, !P1 ;  /* 0x000000131a117207 */ /* 0x000fe20004800000 */
[----:B------:R-:W-:Y:S01]  /*10a0*/  @!P4 IMAD.IADD R18, R18, 0x1, -R25 ;  /* 0x000000011212c824 */ /* 0x000fe200078e0a19 */
[----:B------:R-:W3:Y:S02]  /*10b0*/  LDG.E.64 R10, desc[UR6][R10.64] ;  /* 0x000000060a0a7981 */ /* 0x000ee4000c1e1b00 */
[----:B------:R-:W-:Y:S01]  /*10c0*/  @!P5 IADD3 R27, PT, PT, -R27, RZ, RZ ;  /* 0x000000ff1b1bd210 */ /* 0x000fe20007ffe1ff */
[----:B------:R-:W-:-:S03]  /*10d0*/  IMAD.WIDE R16, R17, 0x8, R8 ;  /* 0x0000000811107825 */ /* 0x000fc600078e0208 */
[C---:B------:R-:W-:Y:S01]  /*10e0*/  SEL R19, R26.reuse, R27, !P1 ;  /* 0x0000001b1a137207 */ /* 0x040fe20004800000 */
[----:B------:R-:W-:Y:S02]  /*10f0*/  IMAD.MOV.U32 R21, RZ, RZ, R18 ;  /* 0x000000ffff157224 */ /* 0x000fe400078e0012 */
[----:B------:R-:W4:Y:S02]  /*1100*/  LDG.E.64 R16, desc[UR6][R16.64] ;  /* 0x0000000610107981 */ /* 0x000f24000c1e1b00 */
[----:B------:R-:W-:Y:S02]  /*1110*/  @!P3 IMAD.MOV R21, RZ, RZ, -R21 ;  /* 0x000000ffff15b224 */ /* 0x000fe400078e0a15 */
[----:B------:R-:W-:Y:S01]  /*1120*/  IMAD.WIDE R18, R19, 0x8, R8 ;  /* 0x0000000813127825 */ /* 0x000fe200078e0208 */
[----:B-----5:R-:W-:Y:S02]  /*1130*/  DADD R12, R12, R22 ;  /* 0x000000000c0c7229 */ /* 0x020fe40000000016 */
[----:B------:R-:W-:Y:S01]  /*1140*/  SEL R23, R26, R21, !P1 ;  /* 0x000000151a177207 */ /* 0x000fe20004800000 */
[----:B------:R-:W-:-:S02]  /*1150*/  @!P2 IMAD.IADD R20, R20, 0x1, -R25 ;  /* 0x000000011414a824 */ /* 0x000fc400078e0a19 */
[----:B------:R-:W5:Y:S02]  /*1160*/  LDG.E.64 R18, desc[UR6][R18.64] ;  /* 0x0000000612127981 */ /* 0x000f64000c1e1b00 */
[----:B------:R-:W-:Y:S02]  /*1170*/  @!P6 IMAD.MOV R20, RZ, RZ, -R20 ;  /* 0x000000ffff14e224 */ /* 0x000fe400078e0a14 */
[----:B------:R-:W-:-:S03]  /*1180*/  IMAD.WIDE R22, R23, 0x8, R8 ;  /* 0x0000000817167825 */ /* 0x000fc600078e0208 */
[----:B------:R-:W-:-:S03]  /*1190*/  SEL R21, R26, R20, !P1 ;  /* 0x000000141a157207 */ /* 0x000fc60004800000 */
[----:B------:R-:W5:Y:S02]  /*11a0*/  LDG.E.64 R22, desc[UR6][R22.64] ;  /* 0x0000000616167981 */ /* 0x000f64000c1e1b00 */
[----:B------:R-:W-:-:S06]  /*11b0*/  IMAD.WIDE R20, R21, 0x8, R8 ;  /* 0x0000000815147825 */ /* 0x000fcc00078e0208 */
[----:B------:R-:W5:Y:S01]  /*11c0*/  LDG.E.64 R20, desc[UR6][R20.64] ;  /* 0x0000000614147981 */ /* 0x000f62000c1e1b00 */
[----:B------:R-:W-:-:S04]  /*11d0*/  IADD3 R24, PT, PT, R24, 0x10, RZ ;  /* 0x0000001018187810 */ /* 0x000fc80007ffe0ff */
[----:B------:R-:W-:Y:S01]  /*11e0*/  ISETP.NE.AND P1, PT, R24, RZ, PT ;  /* 0x000000ff1800720c */ /* 0x000fe20003f25270 */
[----:B------:R-:W-:Y:S01]  /*11f0*/  VIADD R2, R2, 0x10 ;  /* 0x0000001002027836 */ /* 0x000fe20000000000 */
[----:B--2---:R-:W-:-:S08]  /*1200*/  DADD R12, R12, R14 ;  /* 0x000000000c0c7229 */ /* 0x004fd0000000000e */
[----:B---3--:R-:W-:-:S08]  /*1210*/  DADD R10, R12, R10 ;  /* 0x000000000c0a7229 */ /* 0x008fd0000000000a */
[----:B----4-:R-:W-:-:S08]  /*1220*/  DADD R10, R10, R16 ;  /* 0x000000000a0a7229 */ /* 0x010fd00000000010 */
[----:B-----5:R-:W-:-:S08]  /*1230*/  DADD R10, R10, R18 ;  /* 0x000000000a0a7229 */ /* 0x020fd00000000012 */
[----:B------:R-:W-:-:S08]  /*1240*/  DADD R10, R10, R22 ;  /* 0x000000000a0a7229 */ /* 0x000fd00000000016 */
[----:B------:R-:W-:Y:S01]  /*1250*/  DADD R12, R10, R20 ;  /* 0x000000000a0c7229 */ /* 0x000fe20000000014 */
[----:B------:R-:W-:Y:S10]  /*1260*/  @P1 BRA `(.L_x_2) ;  /* 0xffffffec00e41947 */ /* 0x000ff4000383ffff */
.L_x_1:
[----:B------:R-:W-:Y:S05]  /*1270*/  @!P0 BRA `(.L_x_0) ;  /* 0x0000001000108947 */ /* 0x000fea0003800000 */
[----:B------:R-:W0:Y:S01]  /*1280*/  LDCU UR8, c[0x0][0x394] ;  /* 0x00007280ff0877ac */ /* 0x000e220008000800 */
[----:B------:R-:W-:Y:S01]  /*1290*/  ISETP.GE.U32.AND P0, PT, R3, 0x8, PT ;  /* 0x000000080300780c */ /* 0x000fe20003f06070 */
[----:B0-----:R-:W-:-:S04]  /*12a0*/  ULOP3.LUT UR5, UR8, 0x7, URZ, 0xc0, !UPT ;  /* 0x0000000708057892 */ /* 0x001fc8000f8ec0ff */
[----:B------:R-:W-:-:S08]  /*12b0*/  UISETP.NE.AND UP0, UPT, UR5, URZ, UPT ;  /* 0x000000ff0500728c */ /* 0x000fd0000bf05270 */
[----:B------:R-:W-:Y:S05]  /*12c0*/  @!P0 BRA `(.L_x_3) ;  /* 0x0000000800308947 */ /* 0x000fea0003800000 */
[----:B------:R-:W0:Y:S01]  /*12d0*/  LDC R4, c[0x0][0x390] ;  /* 0x0000e400ff047b82 */ /* 0x000e220000000800 */
[----:B------:R-:W-:-:S04]  /*12e0*/  IMAD R16, R0, UR8, R5 ;  /* 0x0000000800107c24 */ /* 0x000fc8000f8e0205 */
[C---:B------:R-:W-:Y:S01]  /*12f0*/  VIADD R15, R16.reuse, 0x3 ;  /* 0x00000003100f7836 */ /* 0x040fe20000000000 */
[C---:B------:R-:W-:Y:S01]  /*1300*/  IADD3 R2, PT, PT, R16.reuse, 0x1, RZ ;  /* 0x0000000110027810 */ /* 0x040fe20007ffe0ff */
[----:B------:R-:W-:Y:S01]  /*1310*/  VIADD R20, R16, 0x4 ;  /* 0x0000000410147836 */ /* 0x000fe20000000000 */
[----:B------:R-:W-:Y:S02]  /*1320*/  IABS R18, R16 ;  /* 0x0000001000127213 */ /* 0x000fe40000000000 */
[----:B------:R-:W-:Y:S02]  /*1330*/  IABS R8, R2 ;  /* 0x0000000200087213 */ /* 0x000fe40000000000 */
[----:B------:R-:W-:Y:S02]  /*1340*/  IABS R22, R15 ;  /* 0x0000000f00167213 */ /* 0x000fe40000000000 */
[----:B------:R-:W-:Y:S02]  /*1350*/  ISETP.GE.AND P4, PT, R2, RZ, PT ;  /* 0x000000ff0200720c */ /* 0x000fe40003f86270 */
[----:B------:R-:W-:-:S02]  /*1360*/  IABS R11, R20 ;  /* 0x00000014000b7213 */ /* 0x000fc40000000000 */
[----:B------:R-:W-:-:S04]  /*1370*/  IADD3 R17, PT, PT, R16, 0x5, RZ ;  /* 0x0000000510117810 */ /* 0x000fc80007ffe0ff */
[----:B------:R-:W-:Y:S02]  /*1380*/  IABS R14, R17 ;  /* 0x00000011000e7213 */ /* 0x000fe40000000000 */
[----:B0-----:R-:W-:-:S04]  /*1390*/  IABS R19, R4 ;  /* 0x0000000400137213 */ /* 0x001fc80000000000 */
[----:B------:R-:W0:Y:S08]  /*13a0*/  I2F.RP R3, R19 ;  /* 0x0000001300037306 */ /* 0x000e300000209400 */
[----:B0-----:R-:W0:Y:S02]  /*13b0*/  MUFU.RCP R3, R3 ;  /* 0x0000000300037308 */ /* 0x001e240000001000 */
[----:B0-----:R-:W-:-:S06]  /*13c0*/  VIADD R7, R3, 0xffffffe ;  /* 0x0ffffffe03077836 */ /* 0x001fcc0000000000 */
[----:B------:R-:W0:Y:S02]  /*13d0*/  F2I.FTZ.U32.TRUNC.NTZ R7, R7 ;  /* 0x0000000700077305 */ /* 0x000e24000021f000 */
[----:B0-----:R-:W-:-:S04]  /*13e0*/  IMAD.MOV R6, RZ, RZ, -R7 ;  /* 0x000000ffff067224 */ /* 0x001fc800078e0a07 */
[----:B------:R-:W-:Y:S02]  /*13f0*/  IMAD R9, R6, R19, RZ ;  /* 0x0000001306097224 */ /* 0x000fe400078e02ff */
[----:B------:R-:W-:-:S04]  /*1400*/  IMAD.MOV.U32 R6, RZ, RZ, RZ ;  /* 0x000000ffff067224 */ /* 0x000fc800078e00ff */
[----:B------:R-:W-:-:S04]  /*1410*/  IMAD.HI.U32 R6, R7, R9, R6 ;  /* 0x0000000907067227 */ /* 0x000fc800078e0006 */
[----:B------:R-:W-:Y:S02]  /*1420*/  IMAD.MOV.U32 R9, RZ, RZ, R8 ;  /* 0x000000ffff097224 */ /* 0x000fe400078e0008 */
[----:B------:R-:W-:-:S04]  /*1430*/  IMAD.HI.U32 R3, R6, R18, RZ ;  /* 0x0000001206037227 */ /* 0x000fc800078e00ff */
[----:B------:R-:W-:Y:S01]  /*1440*/  IMAD.HI.U32 R7, R6, R9, RZ ;  /* 0x0000000906077227 */ /* 0x000fe200078e00ff */
[----:B------:R-:W-:-:S03]  /*1450*/  IADD3 R3, PT, PT, -R3, RZ, RZ ;  /* 0x000000ff03037210 */ /* 0x000fc60007ffe1ff */
[----:B------:R-:W-:Y:S02]  /*1460*/  IMAD.MOV R8, RZ, RZ, -R7 ;  /* 0x000000ffff087224 */ /* 0x000fe400078e0a07 */
[----:B------:R-:W-:Y:S02]  /*1470*/  VIADD R7, R16, 0x2 ;  /* 0x0000000210077836 */ /* 0x000fe40000000000 */
[C---:B------:R-:W-:Y:S02]  /*1480*/  IMAD R9, R19.reuse, R8, R9 ;  /* 0x0000000813097224 */ /* 0x040fe400078e0209 */
[C---:B------:R-:W-:Y:S01]  /*1490*/  IMAD R18, R19.reuse, R3, R18 ;  /* 0x0000000313127224 */ /* 0x040fe200078e0212 */
[----:B------:R-:W-:Y:S01]  /*14a0*/  IABS R8, R7 ;  /* 0x0000000700087213 */ /* 0x000fe20000000000 */
[C---:B------:R-:W-:Y:S01]  /*14b0*/  IMAD.HI.U32 R3, R6.reuse, R22, RZ ;  /* 0x0000001606037227 */ /* 0x040fe200078e00ff */
[C---:B------:R-:W-:Y:S02]  /*14c0*/  ISETP.GT.U32.AND P2, PT, R19.reuse, R9, PT ;  /* 0x000000091300720c */ /* 0x040fe40003f44070 */
[----:B------:R-:W-:Y:S01]  /*14d0*/  ISETP.GT.U32.AND P0, PT, R19, R18, PT ;  /* 0x000000121300720c */ /* 0x000fe20003f04070 */
[----:B------:R-:W-:Y:S01]  /*14e0*/  IMAD.HI.U32 R2, R6, R8, RZ ;  /* 0x0000000806027227 */ /* 0x000fe200078e00ff */
[----:B------:R-:W-:-:S02]  /*14f0*/  ISETP.GE.AND P1, PT, R7, RZ, PT ;  /* 0x000000ff0700720c */ /* 0x000fc40003f26270 */
[----:B------:R-:W-:Y:S01]  /*1500*/  IADD3 R3, PT, PT, -R3, RZ, RZ ;  /* 0x000000ff03037210 */ /* 0x000fe20007ffe1ff */
[----:B------:R-:W-:Y:S02]  /*1510*/  IMAD.MOV R10, RZ, RZ, -R2 ;  /* 0x000000ffff0a7224 */ /* 0x000fe400078e0a02 */
[----:B------:R-:W-:-:S04]  /*1520*/  IMAD.HI.U32 R7, R6, R11, RZ ;  /* 0x0000000b06077227 */ /* 0x000fc800078e00ff */
[--C-:B------:R-:W-:Y:S02]  /*1530*/  @!P2 IMAD.IADD R9, R9, 0x1, -R19.reuse ;  /* 0x000000010909a824 */ /* 0x100fe400078e0a13 */
[C---:B------:R-:W-:Y:S02]  /*1540*/  IMAD R8, R19.reuse, R10, R8 ;  /* 0x0000000a13087224 */ /* 0x040fe400078e0208 */
[----:B------:R-:W-:Y:S01]  /*1550*/  @!P0 IMAD.IADD R18, R18, 0x1, -R19 ;  /* 0x0000000112128824 */ /* 0x000fe200078e0a13 */
[C---:B------:R-:W-:Y:S01]  /*1560*/  ISETP.GT.U32.AND P5, PT, R19.reuse, R9, PT ;  /* 0x000000091300720c */ /* 0x040fe20003fa4070 */
[----:B------:R-:W-:Y:S01]  /*1570*/  IMAD.MOV R10, RZ, RZ, -R7 ;  /* 0x000000ffff0a7224 */ /* 0x000fe200078e0a07 */
[C---:B------:R-:W-:Y:S01]  /*1580*/  ISETP.GT.U32.AND P2, PT, R19.reuse, R8, PT ;  /* 0x000000081300720c */ /* 0x040fe20003f44070 */
[C---:B------:R-:W-:Y:S01]  /*1590*/  IMAD R22, R19.reuse, R3, R22 ;  /* 0x0000000313167224 */ /* 0x040fe200078e0216 */
[C---:B------:R-:W-:Y:S01]  /*15a0*/  ISETP.GT.U32.AND P6, PT, R19.reuse, R18, PT ;  /* 0x000000121300720c */ /* 0x040fe20003fc4070 */
[----:B------:R-:W-:Y:S01]  /*15b0*/  IMAD R10, R19, R10, R11 ;  /* 0x0000000a130a7224 */ /* 0x000fe200078e020b */
[----:B------:R-:W-:Y:S01]  /*15c0*/  ISETP.GE.AND P0, PT, R15, RZ, PT ;  /* 0x000000ff0f00720c */ /* 0x000fe20003f06270 */
[----:B------:R-:W-:Y:S01]  /*15d0*/  IMAD.HI.U32 R2, R6, R14, RZ ;  /* 0x0000000e06027227 */ /* 0x000fe200078e00ff */
[----:B------:R-:W-:-:S03]  /*15e0*/  ISETP.GT.U32.AND P3, PT, R19, R22, PT ;  /* 0x000000161300720c */ /* 0x000fc60003f64070 */
[----:B------:R-:W-:Y:S02]  /*15f0*/  IMAD.MOV R2, RZ, RZ, -R2 ;  /* 0x000000ffff027224 */ /* 0x000fe400078e0a02 */
[-C--:B------:R-:W-:Y:S01]  /*1600*/  @!P5 IADD3 R9, PT, PT, R9, -R19.reuse, RZ ;  /* 0x800000130909d210 */ /* 0x080fe20007ffe0ff */
[----:B------:R-:W-:Y:S01]  /*1610*/  VIADD R11, R16, 0x6 ;  /* 0x00000006100b7836 */ /* 0x000fe20000000000 */
[C---:B------:R-:W-:Y:S01]  /*1620*/  ISETP.GT.U32.AND P5, PT, R19.reuse, R10, PT ;  /* 0x0000000a1300720c */ /* 0x040fe20003fa4070 */
[C---:B------:R-:W-:Y:S02]  /*1630*/  IMAD R14, R19.reuse, R2, R14 ;  /* 0x00000002130e7224 */ /* 0x040fe400078e020e */
[--C-:B------:R-:W-:Y:S01]  /*1640*/  @!P2 IMAD.IADD R8, R8, 0x1, -R19.reuse ;  /* 0x000000010808a824 */ /* 0x100fe200078e0a13 */
[----:B------:R-:W0:Y:S01]  /*1650*/  LDC.64 R2, c[0x0][0x380] ;  /* 0x0000e000ff027b82 */ /* 0x000e220000000a00 */
[----:B------:R-:W-:Y:S01]  /*1660*/  @!P6 IMAD.IADD R18, R18, 0x1, -R19 ;  /* 0x000000011212e824 */ /* 0x000fe200078e0a13 */
[C---:B------:R-:W-:Y:S01]  /*1670*/  ISETP.GE.AND P6, PT, R16.reuse, RZ, PT ;  /* 0x000000ff1000720c */ /* 0x040fe20003fc6270 */
[----:B------:R-:W-:Y:S01]  /*1680*/  VIADD R16, R16, 0x7 ;  /* 0x0000000710107836 */ /* 0x000fe20000000000 */
[----:B------:R-:W-:Y:S01]  /*1690*/  @!P3 IADD3 R22, PT, PT, R22, -R19, RZ ;  /* 0x800000131616b210 */ /* 0x000fe20007ffe0ff */
[----:B------:R-:W-:Y:S01]  /*16a0*/  @!P4 IMAD.MOV R9, RZ, RZ, -R9 ;  /* 0x000000ffff09c224 */ /* 0x000fe200078e0a09 */
[----:B------:R-:W-:-:S02]  /*16b0*/  ISETP.GT.U32.AND P3, PT, R19, R8, PT ;  /* 0x000000081300720c */ /* 0x000fc40003f64070 */
[----:B------:R-:W-:Y:S01]  /*16c0*/  IABS R21, R11 ;  /* 0x0000000b00157213 */ /* 0x000fe20000000000 */
[----:B------:R-:W-:Y:S01]  /*16d0*/  @!P5 IMAD.IADD R10, R10, 0x1, -R19 ;  /* 0x000000010a0ad824 */ /* 0x000fe200078e0a13 */
[----:B------:R-:W-:Y:S02]  /*16e0*/  IABS R15, R16 ;  /* 0x00000010000f7213 */ /* 0x000fe40000000000 */
[----:B------:R-:W-:Y:S01]  /*16f0*/  ISETP.NE.AND P2, PT, R4, RZ, PT ;  /* 0x000000ff0400720c */ /* 0x000fe20003f45270 */
[----:B------:R-:W-:Y:S01]  /*1700*/  IMAD.HI.U32 R7, R6, R21, RZ ;  /* 0x0000001506077227 */ /* 0x000fe200078e00ff */
[C---:B------:R-:W-:Y:S02]  /*1710*/  ISETP.GT.U32.AND P5, PT, R19.reuse, R10, PT ;  /* 0x0000000a1300720c */ /* 0x040fe40003fa4070 */
[----:B------:R-:W-:Y:S01]  /*1720*/  LOP3.LUT R4, RZ, R4, RZ, 0x33, !PT ;  /* 0x00000004ff047212 */ /* 0x000fe200078e33ff */
[----:B------:R-:W-:Y:S01]  /*1730*/  IMAD.MOV R24, RZ, RZ, -R7 ;  /* 0x000000ffff187224 */ /* 0x000fe200078e0a07 */
[----:B------:R-:W-:Y:S01]  /*1740*/  @!P6 IADD3 R18, PT, PT, -R18, RZ, RZ ;  /* 0x000000ff1212e210 */ /* 0x000fe20007ffe1ff */
[----:B------:R-:W-:Y:S01]  /*1750*/  IMAD.HI.U32 R6, R6, R15, RZ ;  /* 0x0000000f06067227 */ /* 0x000fe200078e00ff */
[----:B------:R-:W-:-:S02]  /*1760*/  ISETP.GT.U32.AND P4, PT, R19, R22, PT ;  /* 0x000000161300720c */ /* 0x000fc40003f84070 */
[C---:B------:R-:W-:Y:S01]  /*1770*/  ISETP.GT.U32.AND P6, PT, R19.reuse, R14, PT ;  /* 0x0000000e1300720c */ /* 0x040fe20003fc4070 */
[----:B------:R-:W-:Y:S01]  /*1780*/  @!P3 IMAD.IADD R8, R8, 0x1, -R19 ;  /* 0x000000010808b824 */ /* 0x000fe200078e0a13 */
[----:B------:R-:W-:Y:S01]  /*1790*/  ISETP.GE.AND P3, PT, R20, RZ, PT ;  /* 0x000000ff1400720c */ /* 0x000fe20003f66270 */
[C---:B------:R-:W-:Y:S01]  /*17a0*/  IMAD R20, R19.reuse, R24, R21 ;  /* 0x0000001813147224 */ /* 0x040fe200078e0215 */
[----:B------:R-:W-:Y:S01]  /*17b0*/  SEL R7, R4, R18, !P2 ;  /* 0x0000001204077207 */ /* 0x000fe20005000000 */
[----:B------:R-:W-:Y:S01]  /*17c0*/  IMAD.MOV R24, RZ, RZ, -R6 ;  /* 0x000000ffff187224 */ /* 0x000fe200078e0a06 */
[----:B------:R-:W-:Y:S02]  /*17d0*/  @!P5 IADD3 R10, PT, PT, R10, -R19, RZ ;  /* 0x800000130a0ad210 */ /* 0x000fe40007ffe0ff */
[----:B------:R-:W-:Y:S01]  /*17e0*/  ISETP.GT.U32.AND P5, PT, R19, R20, PT ;  /* 0x000000141300720c */ /* 0x000fe20003fa4070 */
[----:B0-----:R-:W-:Y:S01]  /*17f0*/  IMAD.WIDE R6, R7, 0x8, R2 ;  /* 0x0000000807067825 */ /* 0x001fe200078e0202 */
[----:B------:R-:W-:-:S03]  /*1800*/  SEL R9, R4, R9, !P2 ;  /* 0x0000000904097207 */ /* 0x000fc60005000000 */
[----:B------:R-:W-:Y:S02]  /*1810*/  IMAD R18, R19, R24, R15 ;  /* 0x0000001813127224 */ /* 0x000fe400078e020f */
[----:B------:R-:W-:Y:S01]  /*1820*/  IMAD.MOV.U32 R15, RZ, RZ, R8 ;  /* 0x000000ffff0f7224 */ /* 0x000fe200078e0008 */
[----:B------:R-:W2:Y:S01]  /*1830*/  LDG.E.64 R6, desc[UR6][R6.64] ;  /* 0x0000000606067981 */ /* 0x000ea2000c1e1b00 */
[--C-:B------:R-:W-:Y:S01]  /*1840*/  @!P4 IMAD.IADD R22, R22, 0x1, -R19.reuse ;  /* 0x000000011616c824 */ /* 0x100fe200078e0a13 */
[----:B------:R-:W-:Y:S01]  /*1850*/  ISETP.GE.AND P4, PT, R17, RZ, PT ;  /* 0x000000ff1100720c */ /* 0x000fe20003f86270 */
[----:B------:R-:W-:Y:S02]  /*1860*/  @!P6 IMAD.IADD R14, R14, 0x1, -R19 ;  /* 0x000000010e0ee824 */ /* 0x000fe400078e0a13 */
[----:B------:R-:W-:Y:S01]  /*1870*/  @!P1 IMAD.MOV R15, RZ, RZ, -R15 ;  /* 0x000000ffff0f9224 */ /* 0x000fe200078e0a0f */
[----:B------:R-:W-:Y:S01]  /*1880*/  ISETP.GT.U32.AND P1, PT, R19, R18, PT ;  /* 0x000000121300720c */ /* 0x000fe20003f24070 */
[----:B------:R-:W-:Y:S01]  /*1890*/  IMAD.WIDE R8, R9, 0x8, R2 ;  /* 0x0000000809087825 */ /* 0x000fe200078e0202 */
[----:B------:R-:W-:-:S02]  /*18a0*/  ISETP.GT.U32.AND P6, PT, R19, R14, PT ;  /* 0x0000000e1300720c */ /* 0x000fc40003fc4070 */
[----:B------:R-:W-:Y:S02]  /*18b0*/  MOV R17, R22 ;  /* 0x0000001600117202 */ /* 0x000fe40000000f00 */
[----:B------:R-:W-:Y:S01]  /*18c0*/  SEL R23, R4, R15, !P2 ;  /* 0x0000000f04177207 */ /* 0x000fe20005000000 */
[----:B------:R-:W3:Y:S01]  /*18d0*/  LDG.E.64 R8, desc[UR6][R8.64] ;  /* 0x0000000608087981 */ /* 0x000ee2000c1e1b00 */
[----:B------:R-:W-:Y:S02]  /*18e0*/  @!P5 IMAD.IADD R20, R20, 0x1, -R19 ;  /* 0x000000011414d824 */ /* 0x000fe400078e0a13 */
[----:B------:R-:W-:Y:S02]  /*18f0*/  @!P0 IMAD.MOV R17, RZ, RZ, -R17 ;  /* 0x000000ffff118224 */ /* 0x000fe400078e0a11 */
[----:B------:R-:W-:Y:S01]  /*1900*/  IMAD.WIDE R22, R23, 0x8, R2 ;  /* 0x0000000817167825 */ /* 0x000fe200078e0202 */
[----:B------:R-:W-:Y:S02]  /*1910*/  @!P1 IADD3 R18, PT, PT, R18, -R19, RZ ;  /* 0x8000001312129210 */ /* 0x000fe40007ffe0ff */
[----:B------:R-:W-:Y:S01]  /*1920*/  ISETP.GT.U32.AND P5, PT, R19, R20, PT ;  /* 0x000000141300720c */ /* 0x000fe20003fa4070 */
[----:B------:R-:W-:Y:S01]  /*1930*/  IMAD.MOV.U32 R15, RZ, RZ, R10 ;  /* 0x000000ffff0f7224 */ /* 0x000fe200078e000a */
[----:B------:R-:W-:-:S02]  /*1940*/  SEL R25, R4, R17, !P2 ;  /* 0x0000001104197207 */ /* 0x000fc40005000000 */
[----:B------:R-:W-:Y:S01]  /*1950*/  ISETP.GE.AND P0, PT, R11, RZ, PT ;  /* 0x000000ff0b00720c */ /* 0x000fe20003f06270 */
[----:B------:R-:W-:Y:S01]  /*1960*/  @!P6 IMAD.IADD R14, R14, 0x1, -R19 ;  /* 0x000000010e0ee824 */ /* 0x000fe200078e0a13 */
[----:B------:R0:W4:Y:S01]  /*1970*/  LDG.E.64 R10, desc[UR6][R22.64] ;  /* 0x00000006160a7981 */ /* 0x000122000c1e1b00 */
[----:B------:R-:W-:Y:S01]  /*1980*/  @!P3 IMAD.MOV R15, RZ, RZ, -R15 ;  /* 0x000000ffff0fb224 */ /* 0x000fe200078e0a0f */
[----:B------:R-:W-:Y:S01]  /*1990*/  ISETP.GT.U32.AND P1, PT, R19, R18, PT ;  /* 0x000000121300720c */ /* 0x000fe20003f24070 */
[----:B------:R-:W-:-:S03]  /*19a0*/  IMAD.WIDE R24, R25, 0x8, R2 ;  /* 0x0000000819187825 */ /* 0x000fc600078e0202 */
[----:B------:R-:W-:Y:S01]  /*19b0*/  SEL R27, R4, R15, !P2 ;  /* 0x0000000f041b7207 */ /* 0x000fe20005000000 */
[----:B------:R-:W-:Y:S02]  /*19c0*/  IMAD.MOV.U32 R17, RZ, RZ, R14 ;  /* 0x000000ffff117224 */ /* 0x000fe400078e000e */
[----:B------:R1:W5:Y:S02]  /*19d0*/  LDG.E.64 R14, desc[UR6][R24.64] ;  /* 0x00000006180e7981 */ /* 0x000364000c1e1b00 */
[----:B------:R-:W-:Y:S01]  /*19e0*/  @!P4 IMAD.MOV R17, RZ, RZ, -R17 ;  /* 0x000000ffff11c224 */ /* 0x000fe200078e0a11 */
[----:B------:R-:W-:Y:S01]  /*19f0*/  @!P5 IADD3 R20, PT, PT, R20, -R19, RZ ;  /* 0x800000131414d210 */ /* 0x000fe20007ffe0ff */
[----:B------:R-:W-:Y:S01]  /*1a00*/  IMAD.WIDE R26, R27, 0x8, R2 ;  /* 0x000000081b1a7825 */ /* 0x000fe200078e0202 */
[----:B------:R-:W-:Y:S02]  /*1a10*/  ISETP.GE.AND P3, PT, R16, RZ, PT ;  /* 0x000000ff1000720c */ /* 0x000fe40003f66270 */
[----:B0-----:R-:W-:Y:S01]  /*1a20*/  SEL R23, R4, R17, !P2 ;  /* 0x0000001104177207 */ /* 0x001fe20005000000 */
[----:B------:R-:W-:Y:S01]  /*1a30*/  @!P1 IMAD.IADD R18, R18, 0x1, -R19 ;  /* 0x0000000112129824 */ /* 0x000fe200078e0a13 */
[----:B------:R-:W5:Y:S01]  /*1a40*/  LDG.E.64 R16, desc[UR6][R26.64] ;  /* 0x000000061a107981 */ /* 0x000f62000c1e1b00 */
[----:B------:R-:W-:-:S02]  /*1a50*/  @!P0 IMAD.MOV R20, RZ, RZ, -R20 ;  /* 0x000000ffff148224 */ /* 0x000fc400078e0a14 */
[----:B------:R-:W-:Y:S01]  /*1a60*/  IMAD.WIDE R22, R23, 0x8, R2 ;  /* 0x0000000817167825 */ /* 0x000fe200078e0202 */
[----:B-1----:R-:W-:Y:S02]  /*1a70*/  MOV R25, R18 ;  /* 0x0000001200197202 */ /* 0x002fe40000000f00 */
[----:B------:R-:W-:Y:S02]  /*1a80*/  SEL R21, R4, R20, !P2 ;  /* 0x0000001404157207 */ /* 0x000fe40005000000 */
[----:B------:R-:W5:Y:S01]  /*1a90*/  LDG.E.64 R18, desc[UR6][R22.64] ;  /* 0x0000000616127981 */ /* 0x000f62000c1e1b00 */
[----:B------:R-:W-:Y:S02]  /*1aa0*/  @!P3 IMAD.MOV R25, RZ, RZ, -R25 ;  /* 0x000000ffff19b224 */ /* 0x000fe400078e0a19 */
[----:B------:R-:W-:-:S03]  /*1ab0*/  IMAD.WIDE R20, R21, 0x8, R2 ;  /* 0x0000000815147825 */ /* 0x000fc600078e0202 */
[----:B------:R-:W-:-:S03]  /*1ac0*/  SEL R25, R4, R25, !P2 ;  /* 0x0000001904197207 */ /* 0x000fc60005000000 */
[----:B------:R-:W5:Y:S02]  /*1ad0*/  LDG.E.64 R20, desc[UR6][R20.64] ;  /* 0x0000000614147981 */ /* 0x000f64000c1e1b00 */
[----:B------:R-:W-:-:S06]  /*1ae0*/  IMAD.WIDE R2, R25, 0x8, R2 ;  /* 0x0000000819027825 */ /* 0x000fcc00078e0202 */
[----:B------:R-:W5:Y:S01]  /*1af0*/  LDG.E.64 R2, desc[UR6][R2.64] ;  /* 0x0000000602027981 */ /* 0x000f62000c1e1b00 */
[----:B------:R-:W-:Y:S01]  /*1b00*/  VIADD R5, R5, 0x8 ;  /* 0x0000000805057836 */ /* 0x000fe20000000000 */
[----:B--2---:R-:W-:-:S08]  /*1b10*/  DADD R6, R12, R6 ;  /* 0x000000000c067229 */ /* 0x004fd00000000006 */
[----:B---3--:R-:W-:-:S08]  /*1b20*/  DADD R6, R6, R8 ;  /* 0x0000000006067229 */ /* 0x008fd00000000008 */
[----:B----4-:R-:W-:-:S08]  /*1b30*/  DADD R6, R6, R10 ;  /* 0x0000000006067229 */ /* 0x010fd0000000000a */
[----:B-----5:R-:W-:-:S08]  /*1b40*/  DADD R6, R6, R14 ;  /* 0x0000000006067229 */ /* 0x020fd0000000000e */
[----:B------:R-:W-:-:S08]  /*1b50*/  DADD R6, R6, R16 ;  /* 0x0000000006067229 */ /* 0x000fd00000000010 */
[----:B------:R-:W-:-:S08]  /*1b60*/  DADD R6, R6, R18 ;  /* 0x0000000006067229 */ /* 0x000fd00000000012 */
[----:B------:R-:W-:-:S08]  /*1b70*/  DADD R6, R6, R20 ;  /* 0x0000000006067229 */ /* 0x000fd00000000014 */
[----:B------:R-:W-:-:S11]  /*1b80*/  DADD R12, R6, R2 ;  /* 0x00000000060c7229 */ /* 0x000fd60000000002 */
.L_x_3:
[----:B------:R-:W-:Y:S05]  /*1b90*/  BRA.U !UP0, `(.L_x_0) ;  /* 0x0000000508c87547 */ /* 0x000fea000b800000 */
[----:B------:R-:W-:Y:S02]  /*1ba0*/  UISETP.GE.U32.AND UP0, UPT, UR5, 0x4, UPT ;  /* 0x000000040500788c */ /* 0x000fe4000bf06070 */
[----:B------:R-:W-:-:S04]  /*1bb0*/  ULOP3.LUT UR4, UR8, 0x3, URZ, 0xc0, !UPT ;  /* 0x0000000308047892 */ /* 0x000fc8000f8ec0ff */
[----:B------:R-:W-:-:S03]  /*1bc0*/  UISETP.NE.AND UP1, UPT, UR4, URZ, UPT ;  /* 0x000000ff0400728c */ /* 0x000fc6000bf25270 */
[----:B------:R-:W-:Y:S08]  /*1bd0*/  BRA.U !UP0, `(.L_x_4) ;  /* 0x0000000508287547 */ /* 0x000ff0000b800000 */
[----:B------:R-:W0:Y:S01]  /*1be0*/  LDC R6, c[0x0][0x390] ;  /* 0x0000e400ff067b82 */ /* 0x000e220000000800 */
[----:B------:R-:W-:-:S04]  /*1bf0*/  IMAD R7, R0, UR8, R5 ;  /* 0x0000000800077c24 */ /* 0x000fc8000f8e0205 */
[C---:B------:R-:W-:Y:S01]  /*1c00*/  VIADD R8, R7.reuse, 0x1 ;  /* 0x0000000107087836 */ /* 0x040fe20000000000 */
[C---:B------:R-:W-:Y:S01]  /*1c10*/  ISETP.GE.AND P2, PT, R7.reuse, RZ, PT ;  /* 0x000000ff0700720c */ /* 0x040fe20003f46270 */
[C---:B------:R-:W-:Y:S02]  /*1c20*/  VIADD R16, R7.reuse, 0x2 ;  /* 0x0000000207107836 */ /* 0x040fe40000000000 */
[----:B------:R-:W-:-:S03]  /*1c30*/  VIADD R14, R7, 0x3 ;  /* 0x00000003070e7836 */ /* 0x000fc60000000000 */
[----:B------:R-:W-:Y:S02]  /*1c40*/  IABS R15, R16 ;  /* 0x00000010000f7213 */ /* 0x000fe40000000000 */
[----:B------:R-:W-:Y:S02]  /*1c50*/  IABS R17, R14 ;  /* 0x0000000e00117213 */ /* 0x000fe40000000000 */
[----:B0-----:R-:W-:-:S04]  /*1c60*/  IABS R4, R6 ;  /* 0x0000000600047213 */ /* 0x001fc80000000000 */
[----:B------:R-:W0:Y:S08]  /*1c70*/  I2F.RP R9, R4 ;  /* 0x0000000400097306 */ /* 0x000e300000209400 */
[----:B0-----:R-:W0:Y:S02]  /*1c80*/  MUFU.RCP R9, R9 ;  /* 0x0000000900097308 */ /* 0x001e240000001000 */
[----:B0-----:R-:W-:Y:S01]  /*1c90*/  VIADD R2, R9, 0xffffffe ;  /* 0x0ffffffe09027836 */ /* 0x001fe20000000000 */
[----:B------:R-:W-:-:S05]  /*1ca0*/  IABS R9, R7 ;  /* 0x0000000700097213 */ /* 0x000fca0000000000 */
[----:B------:R0:W1:Y:S02]  /*1cb0*/  F2I.FTZ.U32.TRUNC.NTZ R3, R2 ;  /* 0x0000000200037305 */ /* 0x000064000021f000 */
[----:B0-----:R-:W-:Y:S01]  /*1cc0*/  IMAD.MOV.U32 R2, RZ, RZ, RZ ;  /* 0x000000ffff027224 */ /* 0x001fe200078e00ff */
[----:B-1----:R-:W-:-:S05]  /*1cd0*/  IADD3 R11, PT, PT, RZ, -R3, RZ ;  /* 0x80000003ff0b7210 */ /* 0x002fca0007ffe0ff */
[----:B------:R-:W-:-:S04]  /*1ce0*/  IMAD R11, R11, R4, RZ ;  /* 0x000000040b0b7224 */ /* 0x000fc800078e02ff */
[----:B------:R-:W-:Y:S01]  /*1cf0*/  IMAD.HI.U32 R10, R3, R11, R2 ;  /* 0x0000000b030a7227 */ /* 0x000fe200078e0002 */
[----:B------:R-:W-:-:S05]  /*1d00*/  IABS R11, R8 ;  /* 0x00000008000b7213 */ /* 0x000fca0000000000 */
[----:B------:R-:W-:-:S05]  /*1d10*/  IMAD.HI.U32 R2, R10, R9, RZ ;  /* 0x000000090a027227 */ /* 0x000fca00078e00ff */
[----:B------:R-:W-:Y:S01]  /*1d20*/  IADD3 R3, PT, PT, -R2, RZ, RZ ;  /* 0x000000ff02037210 */ /* 0x000fe20007ffe1ff */
[----:B------:R-:W-:-:S04]  /*1d30*/  IMAD.HI.U32 R2, R10, R11, RZ ;  /* 0x0000000b0a027227 */ /* 0x000fc800078e00ff */
[----:B------:R-:W-:Y:S02]  /*1d40*/  IMAD R9, R4, R3, R9 ;  /* 0x0000000304097224 */ /* 0x000fe400078e0209 */
[----:B------:R-:W-:Y:S02]  /*1d50*/  IMAD.MOV R3, RZ, RZ, -R2 ;  /* 0x000000ffff037224 */ /* 0x000fe400078e0a02 */
[----:B------:R-:W-:Y:S01]  /*1d60*/  IMAD.HI.U32 R2, R10, R15, RZ ;  /* 0x0000000f0a027227 */ /* 0x000fe200078e00ff */
[----:B------:R-:W-:-:S03]  /*1d70*/  ISETP.GT.U32.AND P0, PT, R4, R9, PT ;  /* 0x000000090400720c */ /* 0x000fc60003f04070 */
[----:B------:R-:W-:Y:S02]  /*1d80*/  IMAD R11, R4, R3, R11 ;  /* 0x00000003040b7224 */ /* 0x000fe400078e020b */
[----:B------:R-:W-:Y:S02]  /*1d90*/  IMAD.MOV R3, RZ, RZ, -R2 ;  /* 0x000000ffff037224 */ /* 0x000fe400078e0a02 */
[----:B------:R-:W-:Y:S01]  /*1da0*/  IMAD.HI.U32 R2, R10, R17, RZ ;  /* 0x000000110a027227 */ /* 0x000fe200078e00ff */
[C---:B------:R-:W-:Y:S02]  /*1db0*/  ISETP.GT.U32.AND P1, PT, R4.reuse, R11, PT ;  /* 0x0000000b0400720c */ /* 0x040fe40003f24070 */
[----:B------:R-:W-:Y:S01]  /*1dc0*/  LOP3.LUT R10, RZ, R6, RZ, 0x33, !PT ;  /* 0x00000006ff0a7212 */ /* 0x000fe200078e33ff */
[----:B------:R-:W-:Y:S01]  /*1dd0*/  IMAD R15, R4, R3, R15 ;  /* 0x00000003040f7224 */ /* 0x000fe200078e020f */
[----:B------:R-:W-:Y:S01]  /*1de0*/  IADD3 R2, PT, PT, -R2, RZ, RZ ;  /* 0x000000ff02027210 */ /* 0x000fe20007ffe1ff */
[----:B------:R-:W-:-:S03]  /*1df0*/  @!P0 IMAD.IADD R9, R9, 0x1, -R4 ;  /* 0x0000000109098824 */ /* 0x000fc600078e0a04 */
[C---:B------:R-:W-:Y:S01]  /*1e00*/  ISETP.GT.U32.AND P4, PT, R4.reuse, R15, PT ;  /* 0x0000000f0400720c */ /* 0x040fe20003f84070 */
[C---:B------:R-:W-:Y:S01]  /*1e10*/  IMAD R17, R4.reuse, R2, R17 ;  /* 0x0000000204117224 */ /* 0x040fe200078e0211 */
[C---:B------:R-:W-:Y:S01]  /*1e20*/  ISETP.GT.U32.AND P3, PT, R4.reuse, R9, PT ;  /* 0x000000090400720c */ /* 0x040fe20003f64070 */
[----:B------:R-:W0:Y:S02]  /*1e30*/  LDC.64 R2, c[0x0][0x380] ;  /* 0x0000e000ff027b82 */ /* 0x000e240000000a00 */
[----:B------:R-:W-:Y:S01]  /*1e40*/  @!P1 IMAD.IADD R11, R11, 0x1, -R4 ;  /* 0x000000010b0b9824 */ /* 0x000fe200078e0a04 */
[----:B------:R-:W-:-:S04]  /*1e50*/  ISETP.GT.U32.AND P0, PT, R4, R17, PT ;  /* 0x000000110400720c */ /* 0x000fc80003f04070 */
[----:B------:R-:W-:-:S03]  /*1e60*/  ISETP.GT.U32.AND P1, PT, R4, R11, PT ;  /* 0x0000000b0400720c */ /* 0x000fc60003f24070 */
[--C-:B------:R-:W-:Y:S01]  /*1e70*/  @!P4 IMAD.IADD R15, R15, 0x1, -R4.reuse ;  /* 0x000000010f0fc824 */ /* 0x100fe200078e0a04 */
[----:B------:R-:W-:Y:S02]  /*1e80*/  ISETP.GE.AND P4, PT, R8, RZ, PT ;  /* 0x000000ff0800720c */ /* 0x000fe40003f86270 */
[----:B------:R-:W-:Y:S02]  /*1e90*/  @!P3 IADD3 R9, PT, PT, R9, -R4, RZ ;  /* 0x800000040909b210 */ /* 0x000fe40007ffe0ff */
[----:B------:R-:W-:Y:S01]  /*1ea0*/  ISETP.GT.U32.AND P5, PT, R4, R15, PT ;  /* 0x0000000f0400720c */ /* 0x000fe20003fa4070 */
[--C-:B------:R-:W-:Y:S01]  /*1eb0*/  @!P0 IMAD.IADD R17, R17, 0x1, -R4.reuse ;  /* 0x0000000111118824 */ /* 0x100fe200078e0a04 */
[----:B------:R-:W-:Y:S01]  /*1ec0*/  ISETP.NE.AND P3, PT, R6, RZ, PT ;  /* 0x000000ff0600720c */ /* 0x000fe20003f65270 */
[----:B------:R-:W-:Y:S01]  /*1ed0*/  @!P2 IMAD.MOV R9, RZ, RZ, -R9 ;  /* 0x000000ffff09a224 */ /* 0x000fe200078e0a09 */
[----:B------:R-:W-:Y:S01]  /*1ee0*/  ISETP.GE.AND P0, PT, R16, RZ, PT ;  /* 0x000000ff1000720c */ /* 0x000fe20003f06270 */
[----:B------:R-:W-:Y:S01]  /*1ef0*/  @!P1 IMAD.IADD R11, R11, 0x1, -R4 ;  /* 0x000000010b0b9824 */ /* 0x000fe200078e0a04 */
[----:B------:R-:W-:-:S02]  /*1f00*/  ISETP.GT.U32.AND P1, PT, R4, R17, PT ;  /* 0x000000110400720c */ /* 0x000fc40003f24070 */
[----:B------:R-:W-:Y:S01]  /*1f10*/  SEL R7, R10, R9, !P3 ;  /* 0x000000090a077207 */ /* 0x000fe20005800000 */
[----:B------:R-:W-:Y:S01]  /*1f20*/  @!P4 IMAD.MOV R11, RZ, RZ, -R11 ;  /* 0x000000ffff0bc224 */ /* 0x000fe200078e0a0b */
[----:B------:R-:W-:-:S03]  /*1f30*/  ISETP.GE.AND P2, PT, R14, RZ, PT ;  /* 0x000000ff0e00720c */ /* 0x000fc60003f46270 */
[----:B0-----:R-:W-:Y:S01]  /*1f40*/  IMAD.WIDE R6, R7, 0x8, R2 ;  /* 0x0000000807067825 */ /* 0x001fe200078e0202 */
[----:B------:R-:W-:Y:S02]  /*1f50*/  @!P5 IADD3 R15, PT, PT, R15, -R4, RZ ;  /* 0x800000040f0fd210 */ /* 0x000fe40007ffe0ff */
[----:B------:R-:W-:-:S03]  /*1f60*/  SEL R9, R10, R11, !P3 ;  /* 0x0000000b0a097207 */ /* 0x000fc60005800000 */
[----:B------:R-:W2:Y:S01]  /*1f70*/  LDG.E.64 R6, desc[UR6][R6.64] ;  /* 0x0000000606067981 */ /* 0x000ea2000c1e1b00 */
[----:B------:R-:W-:Y:S02]  /*1f80*/  @!P0 IMAD.MOV R15, RZ, RZ, -R15 ;  /* 0x000000ffff0f8224 */ /* 0x000fe400078e0a0f */
[----:B------:R-:W-:-:S03]  /*1f90*/  IMAD.WIDE R8, R9, 0x8, R2 ;  /* 0x0000000809087825 */ /* 0x000fc600078e0202 */
[----:B------:R-:W-:Y:S01]  /*1fa0*/  SEL R15, R10, R15, !P3 ;  /* 0x0000000f0a0f7207 */ /* 0x000fe20005800000 */
[----:B------:R-:W-:Y:S02]  /*1fb0*/  @!P1 IMAD.IADD R17, R17, 0x1, -R4 ;  /* 0x0000000111119824 */ /* 0x000fe400078e0a04 */
[----:B------:R-:W3:Y:S02]  /*1fc0*/  LDG.E.64 R8, desc[UR6][R8.64] ;  /* 0x0000000608087981 */ /* 0x000ee4000c1e1b00 */
[----:B------:R-:W-:Y:S01]  /*1fd0*/  IMAD.WIDE R14, R15, 0x8, R2 ;  /* 0x000000080f0e7825 */ /* 0x000fe200078e0202 */
[----:B------:R-:W-:-:S04]  /*1fe0*/  @!P2 IADD3 R17, PT, PT, -R17, RZ, RZ ;  /* 0x000000ff1111a210 */ /* 0x000fc80007ffe1ff */
[----:B------:R-:W-:Y:S01]  /*1ff0*/  SEL R17, R10, R17, !P3 ;  /* 0x000000110a117207 */ /* 0x000fe20005800000 */
[----:B------:R-:W4:Y:S04]  /*2000*/  LDG.E.64 R14, desc[UR6][R14.64] ;  /* 0x000000060e0e7981 */ /* 0x000f28000c1e1b00 */
[----:B------:R-:W-:-:S06]  /*2010*/  IMAD.WIDE R2, R17, 0x8, R2 ;  /* 0x0000000811027825 */ /* 0x000fcc00078e0202 */
[----:B------:R-:W5:Y:S01]  /*2020*/  LDG.E.64 R2, desc[UR6][R2.64] ;  /* 0x0000000602027981 */ /* 0x000f62000c1e1b00 */
[----:B------:R-:W-:Y:S01]  /*2030*/  VIADD R5, R5, 0x4 ;  /* 0x0000000405057836 */ /* 0x000fe20000000000 */
[----:B--2---:R-:W-:-:S08]  /*2040*/  DADD R6, R12, R6 ;  /* 0x000000000c067229 */ /* 0x004fd00000000006 */
[----:B---3--:R-:W-:-:S08]  /*2050*/  DADD R6, R6, R8 ;  /* 0x0000000006067229 */ /* 0x008fd00000000008 */
[----:B----4-:R-:W-:-:S08]  /*2060*/  DADD R6, R6, R14 ;  /* 0x0000000006067229 */ /* 0x010fd0000000000e */
[----:B-----5:R-:W-:-:S11]  /*2070*/  DADD R12, R6, R2 ;  /* 0x00000000060c7229 */ /* 0x020fd60000000002 */
.L_x_4:
[----:B------:R-:W-:Y:S05]  /*2080*/  BRA.U !UP1, `(.L_x_0) ;  /* 0x00000001098c7547 */ /* 0x000fea000b800000 */
[----:B------:R-:W0:Y:S01]  /*2090*/  LDC R7, c[0x0][0x390] ;  /* 0x0000e400ff077b82 */ /* 0x000e220000000800 */
[----:B------:R-:W-:Y:S01]  /*20a0*/  IMAD R5, R0, UR8, R5 ;  /* 0x0000000800057c24 */ /* 0x000fe2000f8e0205 */
[----:B------:R-:W-:-:S06]  /*20b0*/  UIADD3 UR4, UPT, UPT, -UR4, URZ, URZ ;  /* 0x000000ff04047290 */ /* 0x000fcc000fffe1ff */
[----:B------:R-:W1:Y:S08]  /*20c0*/  LDC R6, c[0x0][0x390] ;  /* 0x0000e400ff067b82 */ /* 0x000e700000000800 */
[----:B------:R-:W2:Y:S01]  /*20d0*/  LDC.64 R2, c[0x0][0x380] ;  /* 0x0000e000ff027b82 */ /* 0x000ea20000000a00 */
[----:B0-----:R-:W-:Y:S02]  /*20e0*/  IABS R4, R7 ;  /* 0x0000000700047213 */ /* 0x001fe40000000000 */
[----:B------:R-:W-:-:S02]  /*20f0*/  ISETP.NE.AND P2, PT, R7, RZ, PT ;  /* 0x000000ff0700720c */ /* 0x000fc40003f45270 */
[----:B------:R-:W0:Y:S08]  /*2100*/  I2F.RP R10, R4 ;  /* 0x00000004000a7306 */ /* 0x000e300000209400 */
[----:B0-----:R-:W0:Y:S02]  /*2110*/  MUFU.RCP R10, R10 ;  /* 0x0000000a000a7308 */ /* 0x001e240000001000 */
[----:B0-----:R-:W-:Y:S01]  /*2120*/  VIADD R8, R10, 0xffffffe ;  /* 0x0ffffffe0a087836 */ /* 0x001fe20000000000 */
[----:B------:R-:W-:-:S05]  /*2130*/  LOP3.LUT R10, RZ, R7, RZ, 0x33, !PT ;  /* 0x00000007ff0a7212 */ /* 0x000fca00078e33ff */
[----:B------:R0:W3:Y:S02]  /*2140*/  F2I.FTZ.U32.TRUNC.NTZ R9, R8 ;  /* 0x0000000800097305 */ /* 0x0000e4000021f000 */
[----:B0-----:R-:W-:Y:S01]  /*2150*/  MOV R8, RZ ;  /* 0x000000ff00087202 */ /* 0x001fe20000000f00 */
[----:B---3--:R-:W-:-:S04]  /*2160*/  IMAD.MOV R11, RZ, RZ, -R9 ;  /* 0x000000ffff0b7224 */ /* 0x008fc800078e0a09 */
[----:B------:R-:W-:-:S04]  /*2170*/  IMAD R11, R11, R4, RZ ;  /* 0x000000040b0b7224 */ /* 0x000fc800078e02ff */
[----:B-12---:R-:W-:-:S07]  /*2180*/  IMAD.HI.U32 R11, R9, R11, R8 ;  /* 0x0000000b090b7227 */ /* 0x006fce00078e0008 */
.L_x_5:
[----:B------:R-:W-:Y:S02]  /*2190*/  IABS R8, R5 ;  /* 0x0000000500087213 */ /* 0x000fe40000000000 */
[----:B------:R-:W-:Y:S02]  /*21a0*/  IABS R14, R6 ;  /* 0x00000006000e7213 */ /* 0x000fe40000000000 */
[----:B------:R-:W-:Y:S01]  /*21b0*/  ISETP.GE.AND P1, PT, R5, RZ, PT ;  /* 0x000000ff0500720c */ /* 0x000fe20003f26270 */
[----:B------:R-:W-:-:S04]  /*21c0*/  IMAD.HI.U32 R7, R11, R8, RZ ;  /* 0x000000080b077227 */ /* 0x000fc800078e00ff */
[----:B------:R-:W-:-:S04]  /*21d0*/  IMAD.MOV R7, RZ, RZ, -R7 ;  /* 0x000000ffff077224 */ /* 0x000fc800078e0a07 */
[----:B------:R-:W-:-:S05]  /*21e0*/  IMAD R7, R14, R7, R8 ;  /* 0x000000070e077224 */ /* 0x000fca00078e0208 */
[----:B------:R-:W-:-:S13]  /*21f0*/  ISETP.GT.U32.AND P0, PT, R4, R7, PT ;  /* 0x000000070400720c */ /* 0x000fda0003f04070 */
[----:B------:R-:W-:-:S05]  /*2200*/  @!P0 IMAD.IADD R7, R7, 0x1, -R14 ;  /* 0x0000000107078824 */ /* 0x000fca00078e0a0e */
[----:B------:R-:W-:-:S13]  /*2210*/  ISETP.GT.U32.AND P0, PT, R4, R7, PT ;  /* 0x000000070400720c */ /* 0x000fda0003f04070 */
[----:B------:R-:W-:-:S05]  /*2220*/  @!P0 IMAD.IADD R7, R7, 0x1, -R14 ;  /* 0x0000000107078824 */ /* 0x000fca00078e0a0e */
[----:B------:R-:W-:-:S04]  /*2230*/  @!P1 IADD3 R7, PT, PT, -R7, RZ, RZ ;  /* 0x000000ff07079210 */ /* 0x000fc80007ffe1ff */
[----:B------:R-:W-:-:S05]  /*2240*/  SEL R9, R10, R7, !P2 ;  /* 0x000000070a097207 */ /* 0x000fca0005000000 */
[----:B------:R-:W-:-:S06]  /*2250*/  IMAD.WIDE R8, R9, 0x8, R2 ;  /* 0x0000000809087825 */ /* 0x000fcc00078e0202 */
[----:B------:R-:W2:Y:S01]  /*2260*/  LDG.E.64 R8, desc[UR6][R8.64] ;  /* 0x0000000608087981 */ /* 0x000ea2000c1e1b00 */
[----:B------:R-:W-:Y:S01]  /*2270*/  UIADD3 UR4, UPT, UPT, UR4, 0x1, URZ ;  /* 0x0000000104047890 */ /* 0x000fe2000fffe0ff */
[----:B------:R-:W-:-:S03]  /*2280*/  VIADD R5, R5, 0x1 ;  /* 0x0000000105057836 */ /* 0x000fc60000000000 */
[----:B------:R-:W-:Y:S01]  /*2290*/  UISETP.NE.AND UP0, UPT, UR4, URZ, UPT ;  /* 0x000000ff0400728c */ /* 0x000fe2000bf05270 */
[----:B--2---:R-:W-:-:S08]  /*22a0*/  DADD R12, R8, R12 ;  /* 0x00000000080c7229 */ /* 0x004fd0000000000c */
[----:B------:R-:W-:Y:S05]  /*22b0*/  BRA.U UP0, `(.L_x_5) ;  /* 0xfffffffd00b47547 */ /* 0x000fea000b83ffff */
.L_x_0:
[----:B------:R-:W0:Y:S01]  /*22c0*/  LDCU UR4, c[0x0][0x394] ;  /* 0x00007280ff0477ac */ /* 0x000e220008000800 */
[----:B------:R-:W-:Y:S01]  /*22d0*/  IMAD.MOV.U32 R2, RZ, RZ, 0x1 ;  /* 0x00000001ff027424 */ /* 0x000fe200078e00ff */
[----:B------:R-:W-:Y:S01]  /*22e0*/  FSETP.GEU.AND P1, PT, |R13|, 6.5827683646048100446e-37, PT ;  /* 0x036000000d00780b */ /* 0x000fe20003f2e200 */
[----:B------:R-:W-:Y:S01]  /*22f0*/  BSSY.RECONVERGENT B0, `(.L_x_6) ;  /* 0x0000012000007945 */ /* 0x000fe20003800200 */
[----:B0-----:R-:W0:Y:S08]  /*2300*/  I2F.F64 R6, UR4 ;  /* 0x0000000400067d12 */ /* 0x001e300008201c00 */
[----:B0-----:R-:W0:Y:S02]  /*2310*/  MUFU.RCP64H R3, R7 ;  /* 0x0000000700037308 */ /* 0x001e240000001800 */
[----:B0-----:R-:W-:-:S08]  /*2320*/  DFMA R4, -R6, R2, 1 ;  /* 0x3ff000000604742b */ /* 0x001fd00000000102 */
[----:B------:R-:W-:-:S08]  /*2330*/  DFMA R4, R4, R4, R4 ;  /* 0x000000040404722b */ /* 0x000fd00000000004 */
[----:B------:R-:W-:-:S08]  /*2340*/  DFMA R4, R2, R4, R2 ;  /* 0x000000040204722b */ /* 0x000fd00000000002 */
[----:B------:R-:W-:-:S08]  /*2350*/  DFMA R2, -R6, R4, 1 ;  /* 0x3ff000000602742b */ /* 0x000fd00000000104 */
[----:B------:R-:W-:-:S08]  /*2360*/  DFMA R2, R4, R2, R4 ;  /* 0x000000020402722b */ /* 0x000fd00000000004 */
[----:B------:R-:W-:-:S08]  /*2370*/  DMUL R4, R2, R12 ;  /* 0x0000000c02047228 */ /* 0x000fd00000000000 */
[----:B------:R-:W-:-:S08]  /*2380*/  DFMA R8, -R6, R4, R12 ;  /* 0x000000040608722b */ /* 0x000fd0000000010c */
[----:B------:R-:W-:-:S10]  /*2390*/  DFMA R2, R2, R8, R4 ;  /* 0x000000080202722b */ /* 0x000fd40000000004 */
[----:B------:R-:W-:-:S05]  /*23a0*/  FFMA R4, RZ, R7, R3 ;  /* 0x00000007ff047223 */ /* 0x000fca0000000003 */
[----:B------:R-:W-:-:S13]  /*23b0*/  FSETP.GT.AND P0, PT, |R4|, 1.469367938527859385e-39, PT ;  /* 0x001000000400780b */ /* 0x000fda0003f04200 */
[----:B------:R-:W-:Y:S05]  /*23c0*/  @P0 BRA P1, `(.L_x_7) ;  /* 0x0000000000100947 */ /* 0x000fea0000800000 */
[----:B------:R-:W-:Y:S01]  /*23d0*/  IMAD.MOV.U32 R4, RZ, RZ, R12 ;  /* 0x000000ffff047224 */ /* 0x000fe200078e000c */
[----:B------:R-:W-:Y:S02]  /*23e0*/  MOV R5, R13 ;  /* 0x0000000d00057202 */ /* 0x000fe40000000f00 */
[----:B------:R-:W-:-:S07]  /*23f0*/  MOV R10, 0x2410 ;  /* 0x00002410000a7802 */ /* 0x000fce0000000f00 */
[----:B------:R-:W-:Y:S05]  /*2400*/  CALL.REL.NOINC `($__internal_0_$__cuda_sm20_div_rn_f64_full) ;  /* 0x0000000000147944 */ /* 0x000fea0003c00000 */
.L_x_7:
[----:B------:R-:W-:Y:S05]  /*2410*/  BSYNC.RECONVERGENT B0 ;  /* 0x0000000000007941 */ /* 0x000fea0003800200 */
.L_x_6:
[----:B------:R-:W0:Y:S02]  /*2420*/  LDC.64 R4, c[0x0][0x388] ;  /* 0x0000e200ff047b82 */ /* 0x000e240000000a00 */
[----:B0-----:R-:W-:-:S05]  /*2430*/  IMAD.WIDE R4, R0, 0x8, R4 ;  /* 0x0000000800047825 */ /* 0x001fca00078e0204 */
[----:B------:R-:W-:Y:S01]  /*2440*/  STG.E.64 desc[UR6][R4.64], R2 ;  /* 0x0000000204007986 */ /* 0x000fe2000c101b06 */
[----:B------:R-:W-:Y:S05]  /*2450*/  EXIT ;  /* 0x000000000000794d */ /* 0x000fea0003800000 */
        .weak           $__internal_0_$__cuda_sm20_div_rn_f64_full
        .type           $__internal_0_$__cuda_sm20_div_rn_f64_full,@function
        .size           $__internal_0_$__cuda_sm20_div_rn_f64_full,(.L_x_14 - $__internal_0_$__cuda_sm20_div_rn_f64_full)
$__internal_0_$__cuda_sm20_div_rn_f64_full:
[C---:B------:R-:W-:Y:S01]  /*2460*/  FSETP.GEU.AND P0, PT, |R7|.reuse, 1.469367938527859385e-39, PT ;  /* 0x001000000700780b */ /* 0x040fe20003f0e200 */
[----:B------:R-:W-:Y:S01]  /*2470*/  IMAD.MOV.U32 R16, RZ, RZ, 0x1 ;  /* 0x00000001ff107424 */ /* 0x000fe200078e00ff */
[----:B------:R-:W-:Y:S01]  /*2480*/  LOP3.LUT R2, R7, 0x800fffff, RZ, 0xc0, !PT ;  /* 0x800fffff07027812 */ /* 0x000fe200078ec0ff */
[----:B------:R-:W-:Y:S01]  /*2490*/  BSSY.RECONVERGENT B1, `(.L_x_8) ;  /* 0x0000055000017945 */ /* 0x000fe20003800200 */
[C---:B------:R-:W-:Y:S02]  /*24a0*/  FSETP.GEU.AND P2, PT, |R5|.reuse, 1.469367938527859385e-39, PT ;  /* 0x001000000500780b */ /* 0x040fe40003f4e200 */
[----:B------:R-:W-:Y:S01]  /*24b0*/  LOP3.LUT R3, R2, 0x3ff00000, RZ, 0xfc, !PT ;  /* 0x3ff0000002037812 */ /* 0x000fe200078efcff */
[----:B------:R-:W-:Y:S01]  /*24c0*/  IMAD.MOV.U32 R2, RZ, RZ, R6 ;  /* 0x000000ffff027224 */ /* 0x000fe200078e0006 */
[----:B------:R-:W-:Y:S02]  /*24d0*/  LOP3.LUT R11, R5, 0x7ff00000, RZ, 0xc0, !PT ;  /* 0x7ff00000050b7812 */ /* 0x000fe400078ec0ff */
[----:B------:R-:W-:-:S03]  /*24e0*/  LOP3.LUT R14, R7, 0x7ff00000, RZ, 0xc0, !PT ;  /* 0x7ff00000070e7812 */ /* 0x000fc600078ec0ff */
[----:B------:R-:W-:Y:S01]  /*24f0*/  @!P0 DMUL R2, R6, 8.98846567431157953865e+307 ;  /* 0x7fe0000006028828 */ /* 0x000fe20000000000 */
[----:B------:R-:W-:-:S03]  /*2500*/  ISETP.GE.U32.AND P1, PT, R11, R14, PT ;  /* 0x0000000e0b00720c */ /* 0x000fc60003f26070 */
[----:B------:R-:W-:Y:S01]  /*2510*/  @!P2 LOP3.LUT R12, R7, 0x7ff00000, RZ, 0xc0, !PT ;  /* 0x7ff00000070ca812 */ /* 0x000fe200078ec0ff */
[----:B------:R-:W-:Y:S01]  /*2520*/  @!P2 IMAD.MOV.U32 R18, RZ, RZ, RZ ;  /* 0x000000ffff12a224 */ /* 0x000fe200078e00ff */
[----:B------:R-:W0:Y:S02]  /*2530*/  MUFU.RCP64H R17, R3 ;  /* 0x0000000300117308 */ /* 0x000e240000001800 */
[----:B------:R-:W-:Y:S01]  /*2540*/  @!P2 ISETP.GE.U32.AND P3, PT, R11, R12, PT ;  /* 0x0000000c0b00a20c */ /* 0x000fe20003f66070 */
[----:B------:R-:W-:-:S05]  /*2550*/  IMAD.MOV.U32 R12, RZ, RZ, 0x1ca00000 ;  /* 0x1ca00000ff0c7424 */ /* 0x000fca00078e00ff */
[----:B------:R-:W-:-:S04]  /*2560*/  @!P2 SEL R13, R12, 0x63400000, !P3 ;  /* 0x634000000c0da807 */ /* 0x000fc80005800000 */
[----:B------:R-:W-:-:S04]  /*2570*/  @!P2 LOP3.LUT R13, R13, 0x80000000, R5, 0xf8, !PT ;  /* 0x800000000d0da812 */ /* 0x000fc800078ef805 */
[----:B------:R-:W-:Y:S01]  /*2580*/  @!P2 LOP3.LUT R19, R13, 0x100000, RZ, 0xfc, !PT ;  /* 0x001000000d13a812 */ /* 0x000fe200078efcff */
[----:B0-----:R-:W-:-:S08]  /*2590*/  DFMA R8, R16, -R2, 1 ;  /* 0x3ff000001008742b */ /* 0x001fd00000000802 */
[----:B------:R-:W-:-:S08]  /*25a0*/  DFMA R8, R8, R8, R8 ;  /* 0x000000080808722b */ /* 0x000fd00000000008 */
[----:B------:R-:W-:Y:S01]  /*25b0*/  DFMA R16, R16, R8, R16 ;  /* 0x000000081010722b */ /* 0x000fe20000000010 */
[----:B------:R-:W-:Y:S02]  /*25c0*/  SEL R9, R12, 0x63400000, !P1 ;  /* 0x634000000c097807 */ /* 0x000fe40004800000 */
[----:B------:R-:W-:Y:S02]  /*25d0*/  MOV R8, R4 ;  /* 0x0000000400087202 */ /* 0x000fe40000000f00 */
[----:B------:R-:W-:-:S03]  /*25e0*/  LOP3.LUT R9, R9, 0x800fffff, R5, 0xf8, !PT ;  /* 0x800fffff09097812 */ /* 0x000fc600078ef805 */
[----:B------:R-:W-:-:S03]  /*25f0*/  DFMA R20, R16, -R2, 1 ;  /* 0x3ff000001014742b */ /* 0x000fc60000000802 */
[----:B------:R-:W-:-:S05]  /*2600*/  @!P2 DFMA R8, R8, 2, -R18 ;  /* 0x400000000808a82b */ /* 0x000fca0000000812 */
[----:B------:R-:W-:Y:S01]  /*2610*/  DFMA R16, R16, R20, R16 ;  /* 0x000000141010722b */ /* 0x000fe20000000010 */
[----:B------:R-:W-:Y:S02]  /*2620*/  IMAD.MOV.U32 R21, RZ, RZ, R11 ;  /* 0x000000ffff157224 */ /* 0x000fe400078e000b */
[----:B------:R-:W-:Y:S01]  /*2630*/  IMAD.MOV.U32 R20, RZ, RZ, R14 ;  /* 0x000000ffff147224 */ /* 0x000fe200078e000e */
[----:B------:R-:W-:Y:S02]  /*2640*/  @!P0 LOP3.LUT R20, R3, 0x7ff00000, RZ, 0xc0, !PT ;  /* 0x7ff0000003148812 */ /* 0x000fe400078ec0ff */
[----:B------:R-:W-:Y:S02]  /*2650*/  @!P2 LOP3.LUT R21, R9, 0x7ff00000, RZ, 0xc0, !PT ;  /* 0x7ff000000915a812 */ /* 0x000fe400078ec0ff */
[----:B------:R-:W-:Y:S01]  /*2660*/  DMUL R18, R16, R8 ;  /* 0x0000000810127228 */ /* 0x000fe20000000000 */
[----:B------:R-:W-:Y:S01]  /*2670*/  VIADD R22, R20, 0xffffffff ;  /* 0xffffffff14167836 */ /* 0x000fe20000000000 */
[----:B------:R-:W-:-:S04]  /*2680*/  IADD3 R13, PT, PT, R21, -0x1, RZ ;  /* 0xffffffff150d7810 */ /* 0x000fc80007ffe0ff */
[----:B------:R-:W-:Y:S02]  /*2690*/  ISETP.GT.U32.AND P0, PT, R13, 0x7feffffe, PT ;  /* 0x7feffffe0d00780c */ /* 0x000fe40003f04070 */
[----:B------:R-:W-:Y:S02]  /*26a0*/  DFMA R14, R18, -R2, R8 ;  /* 0x80000002120e722b */ /* 0x000fe40000000008 */
[----:B------:R-:W-:-:S06]  /*26b0*/  ISETP.GT.U32.OR P0, PT, R22, 0x7feffffe, P0 ;  /* 0x7feffffe1600780c */ /* 0x000fcc0000704470 */
[----:B------:R-:W-:-:S07]  /*26c0*/  DFMA R14, R16, R14, R18 ;  /* 0x0000000e100e722b */ /* 0x000fce0000000012 */
[----:B------:R-:W-:Y:S05]  /*26d0*/  @P0 BRA `(.L_x_9) ;  /* 0x00000000006c0947 */ /* 0x000fea0003800000 */
[----:B------:R-:W-:-:S04]  /*26e0*/  LOP3.LUT R16, R7, 0x7ff00000, RZ, 0xc0, !PT ;  /* 0x7ff0000007107812 */ /* 0x000fc800078ec0ff */
[CC--:B------:R-:W-:Y:S02]  /*26f0*/  VIADDMNMX R4, R11.reuse, -R16.reuse, 0xb9600000, !PT ;  /* 0xb96000000b047446 */ /* 0x0c0fe40007800910 */
[----:B------:R-:W-:Y:S02]  /*2700*/  ISETP.GE.U32.AND P0, PT, R11, R16, PT ;  /* 0x000000100b00720c */ /* 0x000fe40003f06070 */
[----:B------:R-:W-:Y:S02]  /*2710*/  VIMNMX R4, PT, PT, R4, 0x46a00000, PT ;  /* 0x46a0000004047848 */ /* 0x000fe40003fe0100 */
[----:B------:R-:W-:-:S05]  /*2720*/  SEL R11, R12, 0x63400000, !P0 ;  /* 0x634000000c0b7807 */ /* 0x000fca0004000000 */
[----:B------:R-:W-:Y:S01]  /*2730*/  IMAD.IADD R11, R4, 0x1, -R11 ;  /* 0x00000001040b7824 */ /* 0x000fe200078e0a0b */
[----:B------:R-:W-:-:S03]  /*2740*/  MOV R4, RZ ;  /* 0x000000ff00047202 */ /* 0x000fc60000000f00 */
[----:B------:R-:W-:-:S06]  /*2750*/  VIADD R5, R11, 0x7fe00000 ;  /* 0x7fe000000b057836 */ /* 0x000fcc0000000000 */
[----:B------:R-:W-:-:S10]  /*2760*/  DMUL R12, R14, R4 ;  /* 0x000000040e0c7228 */ /* 0x000fd40000000000 */
[----:B------:R-:W-:-:S13]  /*2770*/  FSETP.GTU.AND P0, PT, |R13|, 1.469367938527859385e-39, PT ;  /* 0x001000000d00780b */ /* 0x000fda0003f0c200 */
[----:B------:R-:W-:Y:S05]  /*2780*/  @P0 BRA `(.L_x_10) ;  /* 0x0000000000940947 */ /* 0x000fea0003800000 */
[----:B------:R-:W-:Y:S01]  /*2790*/  DFMA R2, R14, -R2, R8 ;  /* 0x800000020e02722b */ /* 0x000fe20000000008 */
[----:B------:R-:W-:-:S09]  /*27a0*/  IMAD.MOV.U32 R4, RZ, RZ, RZ ;  /* 0x000000ffff047224 */ /* 0x000fd200078e00ff */
[C---:B------:R-:W-:Y:S02]  /*27b0*/  FSETP.NEU.AND P0, PT, R3.reuse, RZ, PT ;  /* 0x000000ff0300720b */ /* 0x040fe40003f0d000 */
[----:B------:R-:W-:-:S04]  /*27c0*/  LOP3.LUT R7, R3, 0x80000000, R7, 0x48, !PT ;  /* 0x8000000003077812 */ /* 0x000fc800078e4807 */
[----:B------:R-:W-:-:S07]  /*27d0*/  LOP3.LUT R5, R7, R5, RZ, 0xfc, !PT ;  /* 0x0000000507057212 */ /* 0x000fce00078efcff */
[----:B------:R-:W-:Y:S05]  /*27e0*/  @!P0 BRA `(.L_x_10) ;  /* 0x00000000007c8947 */ /* 0x000fea0003800000 */
[----:B------:R-:W-:Y:S01]  /*27f0*/  IMAD.MOV R3, RZ, RZ, -R11 ;  /* 0x000000ffff037224 */ /* 0x000fe200078e0a0b */
[----:B------:R-:W-:Y:S01]  /*2800*/  DMUL.RP R4, R14, R4 ;  /* 0x000000040e047228 */ /* 0x000fe20000008000 */
[----:B------:R-:W-:-:S06]  /*2810*/  IMAD.MOV.U32 R2, RZ, RZ, RZ ;  /* 0x000000ffff027224 */ /* 0x000fcc00078e00ff */
[----:B------:R-:W-:-:S03]  /*2820*/  DFMA R2, R12, -R2, R14 ;  /* 0x800000020c02722b */ /* 0x000fc6000000000e */
[----:B------:R-:W-:-:S03]  /*2830*/  LOP3.LUT R7, R5, R7, RZ, 0x3c, !PT ;  /* 0x0000000705077212 */ /* 0x000fc600078e3cff */
[----:B------:R-:W-:-:S04]  /*2840*/  IADD3 R2, PT, PT, -R11, -0x43300000, RZ ;  /* 0xbcd000000b027810 */ /* 0x000fc80007ffe1ff */
[----:B------:R-:W-:-:S04]  /*2850*/  FSETP.NEU.AND P0, PT, |R3|, R2, PT ;  /* 0x000000020300720b */ /* 0x000fc80003f0d200 */
[----:B------:R-:W-:Y:S02]  /*2860*/  FSEL R12, R4, R12, !P0 ;  /* 0x0000000c040c7208 */ /* 0x000fe40004000000 */
[----:B------:R-:W-:Y:S01]  /*2870*/  FSEL R13, R7, R13, !P0 ;  /* 0x0000000d070d7208 */ /* 0x000fe20004000000 */
[----:B------:R-:W-:Y:S06]  /*2880*/  BRA `(.L_x_10) ;  /* 0x0000000000547947 */ /* 0x000fec0003800000 */
.L_x_9:
[----:B------:R-:W-:-:S14]  /*2890*/  DSETP.NAN.AND P0, PT, R4, R4, PT ;  /* 0x000000040400722a */ /* 0x000fdc0003f08000 */
[----:B------:R-:W-:Y:S05]  /*28a0*/  @P0 BRA `(.L_x_11) ;  /* 0x0000000000440947 */ /* 0x000fea0003800000 */
[----:B------:R-:W-:-:S14]  /*28b0*/  DSETP.NAN.AND P0, PT, R6, R6, PT ;  /* 0x000000060600722a */ /* 0x000fdc0003f08000 */
[----:B------:R-:W-:Y:S05]  /*28c0*/  @P0 BRA `(.L_x_12) ;  /* 0x0000000000300947 */ /* 0x000fea0003800000 */
[----:B------:R-:W-:Y:S01]  /*28d0*/  ISETP.NE.AND P0, PT, R21, R20, PT ;  /* 0x000000141500720c */ /* 0x000fe20003f05270 */
[----:B------:R-:W-:Y:S01]  /*28e0*/  IMAD.MOV.U32 R13, RZ, RZ, -0x80000 ;  /* 0xfff80000ff0d7424 */ /* 0x000fe200078e00ff */
[----:B------:R-:W-:-:S11]  /*28f0*/  MOV R12, 0x0 ;  /* 0x00000000000c7802 */ /* 0x000fd60000000f00 */
[----:B------:R-:W-:Y:S05]  /*2900*/  @!P0 BRA `(.L_x_10) ;  /* 0x0000000000348947 */ /* 0x000fea0003800000 */
[----:B------:R-:W-:Y:S02]  /*2910*/  ISETP.NE.AND P0, PT, R21, 0x7ff00000, PT ;  /* 0x7ff000001500780c */ /* 0x000fe40003f05270 */
[----:B------:R-:W-:Y:S02]  /*2920*/  LOP3.LUT R13, R5, 0x80000000, R7, 0x48, !PT ;  /* 0x80000000050d7812 */ /* 0x000fe400078e4807 */
[----:B------:R-:W-:-:S13]  /*2930*/  ISETP.EQ.OR P0, PT, R20, RZ, !P0 ;  /* 0x000000ff1400720c */ /* 0x000fda0004702670 */
[----:B------:R-:W-:Y:S01]  /*2940*/  @P0 LOP3.LUT R2, R13, 0x7ff00000, RZ, 0xfc, !PT ;  /* 0x7ff000000d020812 */ /* 0x000fe200078efcff */
[----:B------:R-:W-:Y:S02]  /*2950*/  @!P0 IMAD.MOV.U32 R12, RZ, RZ, RZ ;  /* 0x000000ffff0c8224 */ /* 0x000fe400078e00ff */
[----:B------:R-:W-:Y:S01]  /*2960*/  @P0 IMAD.MOV.U32 R12, RZ, RZ, RZ ;  /* 0x000000ffff0c0224 */ /* 0x000fe200078e00ff */
[----:B------:R-:W-:Y:S01]  /*2970*/  @P0 MOV R13, R2 ;  /* 0x00000002000d0202 */ /* 0x000fe20000000f00 */
[----:B------:R-:W-:Y:S06]  /*2980*/  BRA `(.L_x_10) ;  /* 0x0000000000147947 */ /* 0x000fec0003800000 */
.L_x_12:
[----:B------:R-:W-:Y:S01]  /*2990*/  LOP3.LUT R13, R7, 0x80000, RZ, 0xfc, !PT ;  /* 0x00080000070d7812 */ /* 0x000fe200078efcff */
[----:B------:R-:W-:Y:S01]  /*29a0*/  IMAD.MOV.U32 R12, RZ, RZ, R6 ;  /* 0x000000ffff0c7224 */ /* 0x000fe200078e0006 */
[----:B------:R-:W-:Y:S06]  /*29b0*/  BRA `(.L_x_10) ;  /* 0x0000000000087947 */ /* 0x000fec0003800000 */
.L_x_11:
[----:B------:R-:W-:Y:S01]  /*29c0*/  LOP3.LUT R13, R5, 0x80000, RZ, 0xfc, !PT ;  /* 0x00080000050d7812 */ /* 0x000fe200078efcff */
[----:B------:R-:W-:-:S07]  /*29d0*/  IMAD.MOV.U32 R12, RZ, RZ, R4 ;  /* 0x000000ffff0c7224 */ /* 0x000fce00078e0004 */
.L_x_10:
[----:B------:R-:W-:Y:S05]  /*29e0*/  BSYNC.RECONVERGENT B1 ;  /* 0x0000000000017941 */ /* 0x000fea0003800200 */
.L_x_8:
[----:B------:R-:W-:Y:S01]  /*29f0*/  IMAD.MOV.U32 R11, RZ, RZ, 0x0 ;  /* 0x00000000ff0b7424 */ /* 0x000fe200078e00ff */
[----:B------:R-:W-:Y:S01]  /*2a00*/  MOV R3, R13 ;  /* 0x0000000d00037202 */ /* 0x000fe20000000f00 */
[----:B------:R-:W-:Y:S02]  /*2a10*/  IMAD.MOV.U32 R2, RZ, RZ, R12 ;  /* 0x000000ffff027224 */ /* 0x000fe400078e000c */
[----:B------:R-:W-:Y:S05]  /*2a20*/  RET.REL.NODEC R10 `(_Z20reduceArrayOutputMapPdS_ii) ;  /* 0xffffffd40a747950 */ /* 0x000fea0003c3ffff */
.L_x_13:
[----:B------:R-:W-:-:S00]  /*2a30*/  BRA `(.L_x_13) ;  /* 0xfffffffc00fc7947 */ /* 0x000fc0000383ffff */
[----:B------:R-:W-:-:S00]  /*2a40*/  NOP ;  /* 0x0000000000007918 */ /* 0x000fc00000000000 */
        /* <DEDUP_REMOVED lines=11> */
.L_x_14:


//--------------------- .nv.shared.reserved.0     --------------------------
	.section	.nv.shared.reserved.0,"aw",@nobits
	.weak		__nv_reservedSMEM_offset_0_alias
	.size		__nv_reservedSMEM_offset_0_alias, 0, 64
	.other		__nv_reservedSMEM_offset_0_alias,@"STO_CUDA_RESERVED_SHARED STV_DEFAULT"
__nv_reservedSMEM_offset_0_alias:
	.zero		0
	.zero		64


//--------------------- .nv.constant0._Z20reduceArrayOutputMapPdS_ii --------------------------
	.section	.nv.constant0._Z20reduceArrayOutputMapPdS_ii,"a",@progbits
	.sectionflags	@""
	.align	4
.nv.constant0._Z20reduceArrayOutputMapPdS_ii:
	.zero		920


//--------------------- SYMBOLS --------------------------

	.type		.nv.reservedSmem.offset0,@object
	.size		.nv.reservedSmem.offset0,0x4
